	.target	sm_100a

	.elftype	@"ET_EXEC"


//--------------------- .note.nv.tkinfo           --------------------------
	.section	.note.nv.tkinfo,"",@"SHT_NOTE"
	.sectionflags	@"SHF_NOTE_NV_TKINFO"
	.tkinfo
        /*0018*/ 	.word	0x00000002
        /*0030*/ 	.string	""
        /*0030*/ 	.string	"ptxas"
        /*0030*/ 	.string	"Cuda compilation tools, release 13.0, V13.0.88"
        /*0030*/ 	.string	"Build cuda_13.0.r13.0/compiler.36424714_0"
        /*0030*/ 	.string	"-arch sm_100a -m 64 "



//--------------------- .note.nv.cuinfo           --------------------------
	.section	.note.nv.cuinfo,"",@"SHT_NOTE"
	.sectionflags	@"SHF_NOTE_NV_CUINFO"
        /*0018*/ 	.short	0x0002
        /*001a*/ 	.short	0x0064
        /*001c*/ 	.short	0x0082
	.zero		2


//--------------------- .nv.info                  --------------------------
	.section	.nv.info,"",@"SHT_CUDA_INFO"
	.align	4


	//----- nvinfo : EIATTR_REGCOUNT
	.align		4
        /*0000*/ 	.byte	0x04, 0x2f
        /*0002*/ 	.short	(.L_19 - .L_18)
	.align		4
.L_18:
        /*0004*/ 	.word	index@(_ZN7cutlass13device_kernelINS_4gemm6kernel13GemmUniversalIN4cute5tupleIJiiiiEEENS1_10collective13CollectiveMmaINS1_35MainloopSm100TmaUmmaWarpSpecializedILi13ELi2ELi4ENS5_IJNS4_1CILi1EEENSA_ILi2EEESB_EEEEENS5_IJNSA_ILi64EEESF_SF_EEENS_6half_tENS5_IJlSB_lEEESH_SI_NS4_8TiledMMAINS4_8MMA_AtomIJNS4_20SM100_MMA_F16BF16_SSISH_SH_fLi64ELi64ELNS4_4UMMA5MajorE0ELSN_0ELNSM_7ScaleInE0ELSO_0EEEEEENS4_6LayoutINS5_IJSB_SB_SB_EEENS5_IJNSA_ILi0EEEST_ST_EEEEENS5_IJNS4_10UnderscoreESW_SW_EEEEENS4_23SM90_TMA_LOAD_MULTICASTENS4_14ComposedLayoutINS4_7SwizzleILi3ELi4ELi3EEENS4_18smem_ptr_flag_bitsILi16EEENSR_INS5_IJNSA_ILi8EEESF_EEENS5_IJSF_SB_EEEEEEEvNS4_8identityENS4_13SM90_TMA_LOADES19_vS1A_EENS_8epilogue10collective18CollectiveEpilogueINS1D_23Sm100TmaWarpSpecializedILi3ELi2ELi16ELb1ELb0EEEJSG_NS5_IJNSR_ISF_SB_EENSR_INSA_ILi32EEESB_EEEEESH_SI_SH_SI_NS1D_6fusion15FusionCallbacksIS1H_NS1M_17LinearCombinationISH_fSH_fLNS_15FloatRoundStyleE2EEESG_S1L_JEEENS4_5SM1004TMEM4LOAD26SM100_TMEM_LOAD_16dp256b4xES1B_NS10_INS11_ILi2ELi4ELi3EEES14_NSR_INS5_IJS15_S1J_EEENS5_IJS1J_SB_EEEEEEENS4_17SM75_U32x4_LDSM_NENS4_14SM90_TMA_STOREES20_NS4_17SM90_U32x4_STSM_NENS4_39AutoVectorizingCopyWithAssumedAlignmentILi128EEEEEEvvEEEEvNT_6ParamsE)
        /*0008*/ 	.word	0x00000045


	//----- nvinfo : EIATTR_FRAME_SIZE
	.align		4
.L_19:
        /*000c*/ 	.byte	0x04, 0x11
        /*000e*/ 	.short	(.L_21 - .L_20)
	.align		4
.L_20:
        /*0010*/ 	.word	index@($__internal_2_$__cuda_sm10x_tcgen05_guardrail_trap_unallocated_columns_being_dealloced)
        /*0014*/ 	.word	0x00000000


	//----- nvinfo : EIATTR_FRAME_SIZE
	.align		4
.L_21:
        /*0018*/ 	.byte	0x04, 0x11
        /*001a*/ 	.short	(.L_23 - .L_22)
	.align		4
.L_22:
        /*001c*/ 	.word	index@($__internal_1_$__cuda_sm10x_tcgen05_guardrail_trap_phase_invalid_during_alloc)
        /*0020*/ 	.word	0x00000000


	//----- nvinfo : EIATTR_FRAME_SIZE
	.align		4
.L_23:
        /*0024*/ 	.byte	0x04, 0x11
        /*0026*/ 	.short	(.L_25 - .L_24)
	.align		4
.L_24:
        /*0028*/ 	.word	index@($__internal_0_$__cuda_sm10x_tcgen05_guardrail_trap_col_being_dealloced_not_returned_by_alloc)
        /*002c*/ 	.word	0x00000000


	//----- nvinfo : EIATTR_FRAME_SIZE
	.align		4
.L_25:
        /*0030*/ 	.byte	0x04, 0x11
        /*0032*/ 	.short	(.L_27 - .L_26)
	.align		4
.L_26:
        /*0034*/ 	.word	index@(_ZN7cutlass13device_kernelINS_4gemm6kernel13GemmUniversalIN4cute5tupleIJiiiiEEENS1_10collective13CollectiveMmaINS1_35MainloopSm100TmaUmmaWarpSpecializedILi13ELi2ELi4ENS5_IJNS4_1CILi1EEENSA_ILi2EEESB_EEEEENS5_IJNSA_ILi64EEESF_SF_EEENS_6half_tENS5_IJlSB_lEEESH_SI_NS4_8TiledMMAINS4_8MMA_AtomIJNS4_20SM100_MMA_F16BF16_SSISH_SH_fLi64ELi64ELNS4_4UMMA5MajorE0ELSN_0ELNSM_7ScaleInE0ELSO_0EEEEEENS4_6LayoutINS5_IJSB_SB_SB_EEENS5_IJNSA_ILi0EEEST_ST_EEEEENS5_IJNS4_10UnderscoreESW_SW_EEEEENS4_23SM90_TMA_LOAD_MULTICASTENS4_14ComposedLayoutINS4_7SwizzleILi3ELi4ELi3EEENS4_18smem_ptr_flag_bitsILi16EEENSR_INS5_IJNSA_ILi8EEESF_EEENS5_IJSF_SB_EEEEEEEvNS4_8identityENS4_13SM90_TMA_LOADES19_vS1A_EENS_8epilogue10collective18CollectiveEpilogueINS1D_23Sm100TmaWarpSpecializedILi3ELi2ELi16ELb1ELb0EEEJSG_NS5_IJNSR_ISF_SB_EENSR_INSA_ILi32EEESB_EEEEESH_SI_SH_SI_NS1D_6fusion15FusionCallbacksIS1H_NS1M_17LinearCombinationISH_fSH_fLNS_15FloatRoundStyleE2EEESG_S1L_JEEENS4_5SM1004TMEM4LOAD26SM100_TMEM_LOAD_16dp256b4xES1B_NS10_INS11_ILi2ELi4ELi3EEES14_NSR_INS5_IJS15_S1J_EEENS5_IJS1J_SB_EEEEEEENS4_17SM75_U32x4_LDSM_NENS4_14SM90_TMA_STOREES20_NS4_17SM90_U32x4_STSM_NENS4_39AutoVectorizingCopyWithAssumedAlignmentILi128EEEEEEvvEEEEvNT_6ParamsE)
        /*0038*/ 	.word	0x00000000


	//----- nvinfo : EIATTR_MIN_STACK_SIZE
	.align		4
.L_27:
        /*003c*/ 	.byte	0x04, 0x12
        /*003e*/ 	.short	(.L_29 - .L_28)
	.align		4
.L_28:
        /*0040*/ 	.word	index@(_ZN7cutlass13device_kernelINS_4gemm6kernel13GemmUniversalIN4cute5tupleIJiiiiEEENS1_10collective13CollectiveMmaINS1_35MainloopSm100TmaUmmaWarpSpecializedILi13ELi2ELi4ENS5_IJNS4_1CILi1EEENSA_ILi2EEESB_EEEEENS5_IJNSA_ILi64EEESF_SF_EEENS_6half_tENS5_IJlSB_lEEESH_SI_NS4_8TiledMMAINS4_8MMA_AtomIJNS4_20SM100_MMA_F16BF16_SSISH_SH_fLi64ELi64ELNS4_4UMMA5MajorE0ELSN_0ELNSM_7ScaleInE0ELSO_0EEEEEENS4_6LayoutINS5_IJSB_SB_SB_EEENS5_IJNSA_ILi0EEEST_ST_EEEEENS5_IJNS4_10UnderscoreESW_SW_EEEEENS4_23SM90_TMA_LOAD_MULTICASTENS4_14ComposedLayoutINS4_7SwizzleILi3ELi4ELi3EEENS4_18smem_ptr_flag_bitsILi16EEENSR_INS5_IJNSA_ILi8EEESF_EEENS5_IJSF_SB_EEEEEEEvNS4_8identityENS4_13SM90_TMA_LOADES19_vS1A_EENS_8epilogue10collective18CollectiveEpilogueINS1D_23Sm100TmaWarpSpecializedILi3ELi2ELi16ELb1ELb0EEEJSG_NS5_IJNSR_ISF_SB_EENSR_INSA_ILi32EEESB_EEEEESH_SI_SH_SI_NS1D_6fusion15FusionCallbacksIS1H_NS1M_17LinearCombinationISH_fSH_fLNS_15FloatRoundStyleE2EEESG_S1L_JEEENS4_5SM1004TMEM4LOAD26SM100_TMEM_LOAD_16dp256b4xES1B_NS10_INS11_ILi2ELi4ELi3EEES14_NSR_INS5_IJS15_S1J_EEENS5_IJS1J_SB_EEEEEEENS4_17SM75_U32x4_LDSM_NENS4_14SM90_TMA_STOREES20_NS4_17SM90_U32x4_STSM_NENS4_39AutoVectorizingCopyWithAssumedAlignmentILi128EEEEEEvvEEEEvNT_6ParamsE)
        /*0044*/ 	.word	0x00000000
.L_29:


//--------------------- .nv.compat                --------------------------
	.section	.nv.compat,"",@"SHT_CUDA_COMPAT_INFO"
	.align	4
        /*0000*/ 	.byte	0x02, 0x09, 0x01, 0x00, 0x02, 0x02, 0x02, 0x00, 0x02, 0x05, 0x05, 0x00, 0x03, 0x07, 0x01, 0x01
        /*0010*/ 	.byte	0x02, 0x03, 0x01, 0x00, 0x02, 0x06, 0x01, 0x00, 0x04, 0x0b, 0x08, 0x00, 0x09, 0x00, 0x00, 0x00
        /*0020*/ 	.byte	0x00, 0x00, 0x00, 0x00


//--------------------- .nv.info._ZN7cutlass13device_kernelINS_4gemm6kernel13GemmUniversalIN4cute5tupleIJiiiiEEENS1_10collective13CollectiveMmaINS1_35MainloopSm100TmaUmmaWarpSpecializedILi13ELi2ELi4ENS5_IJNS4_1CILi1EEENSA_ILi2EEESB_EEEEENS5_IJNSA_ILi64EEESF_SF_EEENS_6half_tENS5_IJlSB_lEEESH_SI_NS4_8TiledMMAINS4_8MMA_AtomIJNS4_20SM100_MMA_F16BF16_SSISH_SH_fLi64ELi64ELNS4_4UMMA5MajorE0ELSN_0ELNSM_7ScaleInE0ELSO_0EEEEEENS4_6LayoutINS5_IJSB_SB_SB_EEENS5_IJNSA_ILi0EEEST_ST_EEEEENS5_IJNS4_10UnderscoreESW_SW_EEEEENS4_23SM90_TMA_LOAD_MULTICASTENS4_14ComposedLayoutINS4_7SwizzleILi3ELi4ELi3EEENS4_18smem_ptr_flag_bitsILi16EEENSR_INS5_IJNSA_ILi8EEESF_EEENS5_IJSF_SB_EEEEEEEvNS4_8identityENS4_13SM90_TMA_LOADES19_vS1A_EENS_8epilogue10collective18CollectiveEpilogueINS1D_23Sm100TmaWarpSpecializedILi3ELi2ELi16ELb1ELb0EEEJSG_NS5_IJNSR_ISF_SB_EENSR_INSA_ILi32EEESB_EEEEESH_SI_SH_SI_NS1D_6fusion15FusionCallbacksIS1H_NS1M_17LinearCombinationISH_fSH_fLNS_15FloatRoundStyleE2EEESG_S1L_JEEENS4_5SM1004TMEM4LOAD26SM100_TMEM_LOAD_16dp256b4xES1B_NS10_INS11_ILi2ELi4ELi3EEES14_NSR_INS5_IJS15_S1J_EEENS5_IJS1J_SB_EEEEEEENS4_17SM75_U32x4_LDSM_NENS4_14SM90_TMA_STOREES20_NS4_17SM90_U32x4_STSM_NENS4_39AutoVectorizingCopyWithAssumedAlignmentILi128EEEEEEvvEEEEvNT_6ParamsE --------------------------
	.section	.nv.info._ZN7cutlass13device_kernelINS_4gemm6kernel13GemmUniversalIN4cute5tupleIJiiiiEEENS1_10collective13CollectiveMmaINS1_35MainloopSm100TmaUmmaWarpSpecializedILi13ELi2ELi4ENS5_IJNS4_1CILi1EEENSA_ILi2EEESB_EEEEENS5_IJNSA_ILi64EEESF_SF_EEENS_6half_tENS5_IJlSB_lEEESH_SI_NS4_8TiledMMAINS4_8MMA_AtomIJNS4_20SM100_MMA_F16BF16_SSISH_SH_fLi64ELi64ELNS4_4UMMA5MajorE0ELSN_0ELNSM_7ScaleInE0ELSO_0EEEEEENS4_6LayoutINS5_IJSB_SB_SB_EEENS5_IJNSA_ILi0EEEST_ST_EEEEENS5_IJNS4_10UnderscoreESW_SW_EEEEENS4_23SM90_TMA_LOAD_MULTICASTENS4_14ComposedLayoutINS4_7SwizzleILi3ELi4ELi3EEENS4_18smem_ptr_flag_bitsILi16EEENSR_INS5_IJNSA_ILi8EEESF_EEENS5_IJSF_SB_EEEEEEEvNS4_8identityENS4_13SM90_TMA_LOADES19_vS1A_EENS_8epilogue10collective18CollectiveEpilogueINS1D_23Sm100TmaWarpSpecializedILi3ELi2ELi16ELb1ELb0EEEJSG_NS5_IJNSR_ISF_SB_EENSR_INSA_ILi32EEESB_EEEEESH_SI_SH_SI_NS1D_6fusion15FusionCallbacksIS1H_NS1M_17LinearCombinationISH_fSH_fLNS_15FloatRoundStyleE2EEESG_S1L_JEEENS4_5SM1004TMEM4LOAD26SM100_TMEM_LOAD_16dp256b4xES1B_NS10_INS11_ILi2ELi4ELi3EEES14_NSR_INS5_IJS15_S1J_EEENS5_IJS1J_SB_EEEEEEENS4_17SM75_U32x4_LDSM_NENS4_14SM90_TMA_STOREES20_NS4_17SM90_U32x4_STSM_NENS4_39AutoVectorizingCopyWithAssumedAlignmentILi128EEEEEEvvEEEEvNT_6ParamsE,"",@"SHT_CUDA_INFO"
	.sectionflags	@""
	.align	4


	//----- nvinfo : EIATTR_CUDA_API_VERSION
	.align		4
        /*0000*/ 	.byte	0x04, 0x37
        /*0002*/ 	.short	(.L_31 - .L_30)
.L_30:
        /*0004*/ 	.word	0x00000082


	//----- nvinfo : EIATTR_KPARAM_INFO
	.align		4
.L_31:
        /*0008*/ 	.byte	0x04, 0x17
        /*000a*/ 	.short	(.L_33 - .L_32)
.L_32:
        /*000c*/ 	.word	0x00000000
        /*0010*/ 	.short	0x0000
        /*0012*/ 	.short	0x0000
        /*0014*/ 	.byte	0x00, 0xf0, 0x01, 0x20


	//----- nvinfo : EIATTR_AT_ENTRY_FRAGMENTS
	.align		4
.L_33:
        /*0018*/ 	.byte	0x04, 0x4f
        /*001a*/ 	.short	(.L_35 - .L_34)


	//   ....[0]....
.L_34:
        /*001c*/ 	.word	0x00000006


	//----- nvinfo : EIATTR_RESERVED_SMEM_USED
	.align		4
.L_35:
        /*0020*/ 	.byte	0x01, 0x41
	.zero		2


	//----- nvinfo : EIATTR_SPARSE_MMA_MASK
	.align		4
        /*0024*/ 	.byte	0x03, 0x50
        /*0026*/ 	.short	0x0000


	//----- nvinfo : EIATTR_TCGEN05_1CTA_USED
	.align		4
        /*0028*/ 	.byte	0x01, 0x51
	.zero		2


	//----- nvinfo : EIATTR_MAXREG_COUNT
	.align		4
        /*002c*/ 	.byte	0x03, 0x1b
        /*002e*/ 	.short	0x00ff


	//----- nvinfo : EIATTR_NUM_BARRIERS
	.align		4
        /*0030*/ 	.byte	0x02, 0x4c
        /*0032*/ 	.byte	0x07
	.zero		1


	//----- nvinfo : EIATTR_EXTERNS
	.align		4
        /*0034*/ 	.byte	0x04, 0x0f
        /*0036*/ 	.short	(.L_37 - .L_36)


	//   ....[0]....
	.align		4
.L_36:
        /*0038*/ 	.word	index@(__assertfail)


	//----- nvinfo : EIATTR_MERCURY_ISA_VERSION
	.align		4
.L_37:
        /*003c*/ 	.byte	0x03, 0x5f
        /*003e*/ 	.short	0x0101


	//----- nvinfo : EIATTR_INT_WARP_WIDE_INSTR_OFFSETS
	.align		4
        /*0040*/ 	.byte	0x04, 0x31
        /*0042*/ 	.short	(.L_39 - .L_38)


	//   ....[0]....
.L_38:
        /*0044*/ 	.word	0x00004340


	//   ....[1]....
        /*0048*/ 	.word	0x00004370


	//   ....[2]....
        /*004c*/ 	.word	0x00004390


	//   ....[3]....
        /*0050*/ 	.word	0x00004f60


	//   ....[4]....
        /*0054*/ 	.word	0x00004fe0


	//   ....[5]....
        /*0058*/ 	.word	0x000050e0


	//   ....[6]....
        /*005c*/ 	.word	0x000051f0


	//----- nvinfo : EIATTR_COOP_GROUP_MASK_REGIDS
	.align		4
.L_39:
        /*0060*/ 	.byte	0x04, 0x29
        /*0062*/ 	.short	(.L_41 - .L_40)


	//   ....[0]....
.L_40:
        /*0064*/ 	.word	0xffffffff


	//   ....[1]....
        /*0068*/ 	.word	0xffffffff


	//   ....[2]....
        /*006c*/ 	.word	0xffffffff


	//   ....[3]....
        /*0070*/ 	.word	0xffffffff


	//   ....[4]....
        /*0074*/ 	.word	0xffffffff


	//   ....[5]....
        /*0078*/ 	.word	0xffffffff


	//   ....[6]....
        /*007c*/ 	.word	0xffffffff


	//   ....[7]....
        /*0080*/ 	.word	0xffffffff


	//   ....[8]....
        /*0084*/ 	.word	0xffffffff


	//   ....[9]....
        /*0088*/ 	.word	0xffffffff


	//   ....[10]....
        /*008c*/ 	.word	0xffffffff


	//   ....[11]....
        /*0090*/ 	.word	0xffffffff


	//   ....[12]....
        /*0094*/ 	.word	0xffffffff


	//   ....[13]....
        /*0098*/ 	.word	0xffffffff


	//----- nvinfo : EIATTR_COOP_GROUP_INSTR_OFFSETS
	.align		4
.L_41:
        /*009c*/ 	.byte	0x04, 0x28
        /*009e*/ 	.short	(.L_43 - .L_42)


	//   ....[0]....
.L_42:
        /*00a0*/ 	.word	0x00000080


	//   ....[1]....
        /*00a4*/ 	.word	0x000004f0


	//   ....[2]....
        /*00a8*/ 	.word	0x000007f0


	//   ....[3]....
        /*00ac*/ 	.word	0x00000970


	//   ....[4]....
        /*00b0*/ 	.word	0x00000a70


	//   ....[5]....
        /*00b4*/ 	.word	0x00000be0


	//   ....[6]....
        /*00b8*/ 	.word	0x00000d80


	//   ....[7]....
        /*00bc*/ 	.word	0x00000f30


	//   ....[8]....
        /*00c0*/ 	.word	0x00002160


	//   ....[9]....
        /*00c4*/ 	.word	0x00003530


	//   ....[10]....
        /*00c8*/ 	.word	0x00003740


	//   ....[11]....
        /*00cc*/ 	.word	0x00003770


	//   ....[12]....
        /*00d0*/ 	.word	0x00004220


	//   ....[13]....
        /*00d4*/ 	.word	0x00004450


	//----- nvinfo : EIATTR_VRC_CTA_INIT_COUNT
	.align		4
.L_43:
        /*00d8*/ 	.byte	0x02, 0x4a
        /*00da*/ 	.byte	0x80
	.zero		1


	//----- nvinfo : EIATTR_SYSCALL_OFFSETS
	.align		4
        /*00dc*/ 	.byte	0x04, 0x46
        /*00de*/ 	.short	(.L_45 - .L_44)


	//   ....[0]....
.L_44:
        /*00e0*/ 	.word	0x00005ef0


	//   ....[1]....
        /*00e4*/ 	.word	0x00005fe0


	//   ....[2]....
        /*00e8*/ 	.word	0x00006820


	//   ....[3]....
        /*00ec*/ 	.word	0x00007170


	//----- nvinfo : EIATTR_MBARRIER_INSTR_OFFSETS
	.align		4
.L_45:
        /*00f0*/ 	.byte	0x04, 0x39
        /*00f2*/ 	.short	(.L_47 - .L_46)


	//   ....[0]....
.L_46:
        /*00f4*/ 	.word	0x00000630
        /*00f8*/ 	.word	0x000000ff
        /*00fc*/ 	.word	0x00000000
        /*0100*/ 	.short	0x0100
        /*0102*/ 	.byte	0x04
	.zero		1


	//   ....[1]....
        /*0104*/ 	.word	0x00000640
        /*0108*/ 	.word	0x000000ff
        /*010c*/ 	.word	0x00000068
        /*0110*/ 	.short	0x0100
        /*0112*/ 	.byte	0x04
	.zero		1


	//   ....[2]....
        /*0114*/ 	.word	0x00000650
        /*0118*/ 	.word	0x000000ff
        /*011c*/ 	.word	0x00000008
        /*0120*/ 	.short	0x0100
        /*0122*/ 	.byte	0x04
	.zero		1


	//   ....[3]....
        /*0124*/ 	.word	0x00000660
        /*0128*/ 	.word	0x000000ff
        /*012c*/ 	.word	0x00000070
        /*0130*/ 	.short	0x0100
        /*0132*/ 	.byte	0x04
	.zero		1


	//   ....[4]....
        /*0134*/ 	.word	0x00000670
        /*0138*/ 	.word	0x000000ff
        /*013c*/ 	.word	0x00000010
        /*0140*/ 	.short	0x0100
        /*0142*/ 	.byte	0x04
	.zero		1


	//   ....[5]....
        /*0144*/ 	.word	0x00000680
        /*0148*/ 	.word	0x000000ff
        /*014c*/ 	.word	0x00000078
        /*0150*/ 	.short	0x0100
        /*0152*/ 	.byte	0x04
	.zero		1


	//   ....[6]....
        /*0154*/ 	.word	0x00000690
        /*0158*/ 	.word	0x000000ff
        /*015c*/ 	.word	0x00000018
        /*0160*/ 	.short	0x0100
        /*0162*/ 	.byte	0x04
	.zero		1


	//   ....[7]....
        /*0164*/ 	.word	0x000006a0
        /*0168*/ 	.word	0x000000ff
        /*016c*/ 	.word	0x00000080
        /*0170*/ 	.short	0x0100
        /*0172*/ 	.byte	0x04
	.zero		1


	//   ....[8]....
        /*0174*/ 	.word	0x000006b0
        /*0178*/ 	.word	0x000000ff
        /*017c*/ 	.word	0x00000020
        /*0180*/ 	.short	0x0100
        /*0182*/ 	.byte	0x04
	.zero		1


	//   ....[9]....
        /*0184*/ 	.word	0x000006c0
        /*0188*/ 	.word	0x000000ff
        /*018c*/ 	.word	0x00000088
        /*0190*/ 	.short	0x0100
        /*0192*/ 	.byte	0x04
	.zero		1


	//   ....[10]....
        /*0194*/ 	.word	0x000006d0
        /*0198*/ 	.word	0x000000ff
        /*019c*/ 	.word	0x00000028
        /*01a0*/ 	.short	0x0100
        /*01a2*/ 	.byte	0x04
	.zero		1


	//   ....[11]....
        /*01a4*/ 	.word	0x000006e0
        /*01a8*/ 	.word	0x000000ff
        /*01ac*/ 	.word	0x00000090
        /*01b0*/ 	.short	0x0100
        /*01b2*/ 	.byte	0x04
	.zero		1


	//   ....[12]....
        /*01b4*/ 	.word	0x000006f0
        /*01b8*/ 	.word	0x000000ff
        /*01bc*/ 	.word	0x00000030
        /*01c0*/ 	.short	0x0100
        /*01c2*/ 	.byte	0x04
	.zero		1


	//   ....[13]....
        /*01c4*/ 	.word	0x00000700
        /*01c8*/ 	.word	0x000000ff
        /*01cc*/ 	.word	0x00000098
        /*01d0*/ 	.short	0x0100
        /*01d2*/ 	.byte	0x04
	.zero		1


	//   ....[14]....
        /*01d4*/ 	.word	0x00000710
        /*01d8*/ 	.word	0x000000ff
        /*01dc*/ 	.word	0x00000038
        /*01e0*/ 	.short	0x0100
        /*01e2*/ 	.byte	0x04
	.zero		1


	//   ....[15]....
        /*01e4*/ 	.word	0x00000720
        /*01e8*/ 	.word	0x000000ff
        /*01ec*/ 	.word	0x000000a0
        /*01f0*/ 	.short	0x0100
        /*01f2*/ 	.byte	0x04
	.zero		1


	//   ....[16]....
        /*01f4*/ 	.word	0x00000730
        /*01f8*/ 	.word	0x000000ff
        /*01fc*/ 	.word	0x00000040
        /*0200*/ 	.short	0x0100
        /*0202*/ 	.byte	0x04
	.zero		1


	//   ....[17]....
        /*0204*/ 	.word	0x00000740
        /*0208*/ 	.word	0x000000ff
        /*020c*/ 	.word	0x000000a8
        /*0210*/ 	.short	0x0100
        /*0212*/ 	.byte	0x04
	.zero		1


	//   ....[18]....
        /*0214*/ 	.word	0x00000750
        /*0218*/ 	.word	0x000000ff
        /*021c*/ 	.word	0x00000048
        /*0220*/ 	.short	0x0100
        /*0222*/ 	.byte	0x04
	.zero		1


	//   ....[19]....
        /*0224*/ 	.word	0x00000760
        /*0228*/ 	.word	0x000000ff
        /*022c*/ 	.word	0x000000b0
        /*0230*/ 	.short	0x0100
        /*0232*/ 	.byte	0x04
	.zero		1


	//   ....[20]....
        /*0234*/ 	.word	0x00000770
        /*0238*/ 	.word	0x000000ff
        /*023c*/ 	.word	0x00000050
        /*0240*/ 	.short	0x0100
        /*0242*/ 	.byte	0x04
	.zero		1


	//   ....[21]....
        /*0244*/ 	.word	0x00000780
        /*0248*/ 	.word	0x000000ff
        /*024c*/ 	.word	0x000000b8
        /*0250*/ 	.short	0x0100
        /*0252*/ 	.byte	0x04
	.zero		1


	//   ....[22]....
        /*0254*/ 	.word	0x00000790
        /*0258*/ 	.word	0x000000ff
        /*025c*/ 	.word	0x00000058
        /*0260*/ 	.short	0x0100
        /*0262*/ 	.byte	0x04
	.zero		1


	//   ....[23]....
        /*0264*/ 	.word	0x000007a0
        /*0268*/ 	.word	0x000000ff
        /*026c*/ 	.word	0x000000c0
        /*0270*/ 	.short	0x0100
        /*0272*/ 	.byte	0x04
	.zero		1


	//   ....[24]....
        /*0274*/ 	.word	0x000007b0
        /*0278*/ 	.word	0x000000ff
        /*027c*/ 	.word	0x00000060
        /*0280*/ 	.short	0x0100
        /*0282*/ 	.byte	0x04
	.zero		1


	//   ....[25]....
        /*0284*/ 	.word	0x000007c0
        /*0288*/ 	.word	0x000000ff
        /*028c*/ 	.word	0x000000c8
        /*0290*/ 	.short	0x0100
        /*0292*/ 	.byte	0x04
	.zero		1


	//   ....[26]....
        /*0294*/ 	.word	0x00000900
        /*0298*/ 	.word	0x000000ff
        /*029c*/ 	.word	0x000000d0
        /*02a0*/ 	.short	0x0100
        /*02a2*/ 	.byte	0x04
	.zero		1


	//   ....[27]....
        /*02a4*/ 	.word	0x00000910
        /*02a8*/ 	.word	0x000000ff
        /*02ac*/ 	.word	0x000000e8
        /*02b0*/ 	.short	0x0100
        /*02b2*/ 	.byte	0x04
	.zero		1


	//   ....[28]....
        /*02b4*/ 	.word	0x00000920
        /*02b8*/ 	.word	0x000000ff
        /*02bc*/ 	.word	0x000000d8
        /*02c0*/ 	.short	0x0100
        /*02c2*/ 	.byte	0x04
	.zero		1


	//   ....[29]....
        /*02c4*/ 	.word	0x00000930
        /*02c8*/ 	.word	0x000000ff
        /*02cc*/ 	.word	0x000000f0
        /*02d0*/ 	.short	0x0100
        /*02d2*/ 	.byte	0x04
	.zero		1


	//   ....[30]....
        /*02d4*/ 	.word	0x00000940
        /*02d8*/ 	.word	0x000000ff
        /*02dc*/ 	.word	0x000000e0
        /*02e0*/ 	.short	0x0100
        /*02e2*/ 	.byte	0x04
	.zero		1


	//   ....[31]....
        /*02e4*/ 	.word	0x00000950
        /*02e8*/ 	.word	0x000000ff
        /*02ec*/ 	.word	0x000000f8
        /*02f0*/ 	.short	0x0100
        /*02f2*/ 	.byte	0x04
	.zero		1


	//   ....[32]....
        /*02f4*/ 	.word	0x00000a40
        /*02f8*/ 	.word	0x000000ff
        /*02fc*/ 	.word	0x00000100
        /*0300*/ 	.short	0x0100
        /*0302*/ 	.byte	0x06
	.zero		1


	//   ....[33]....
        /*0304*/ 	.word	0x00000a50
        /*0308*/ 	.word	0x000000ff
        /*030c*/ 	.word	0x00000108
        /*0310*/ 	.short	0x0100
        /*0312*/ 	.byte	0x06
	.zero		1


	//   ....[34]....
        /*0314*/ 	.word	0x00000b90
        /*0318*/ 	.word	0x000000ff
        /*031c*/ 	.word	0x00000110
        /*0320*/ 	.short	0x0100
        /*0322*/ 	.byte	0x06
	.zero		1


	//   ....[35]....
        /*0324*/ 	.word	0x00000ba0
        /*0328*/ 	.word	0x000000ff
        /*032c*/ 	.word	0x00000120
        /*0330*/ 	.short	0x0100
        /*0332*/ 	.byte	0x06
	.zero		1


	//   ....[36]....
        /*0334*/ 	.word	0x00000bb0
        /*0338*/ 	.word	0x000000ff
        /*033c*/ 	.word	0x00000118
        /*0340*/ 	.short	0x0100
        /*0342*/ 	.byte	0x06
	.zero		1


	//   ....[37]....
        /*0344*/ 	.word	0x00000bc0
        /*0348*/ 	.word	0x000000ff
        /*034c*/ 	.word	0x00000128
        /*0350*/ 	.short	0x0100
        /*0352*/ 	.byte	0x06
	.zero		1


	//   ....[38]....
        /*0354*/ 	.word	0x00000cf0
        /*0358*/ 	.word	0x000000ff
        /*035c*/ 	.word	0x00000130
        /*0360*/ 	.short	0x0100
        /*0362*/ 	.byte	0x04
	.zero		1


	//   ....[39]....
        /*0364*/ 	.word	0x00000d00
        /*0368*/ 	.word	0x000000ff
        /*036c*/ 	.word	0x00000150
        /*0370*/ 	.short	0x0100
        /*0372*/ 	.byte	0x04
	.zero		1


	//   ....[40]....
        /*0374*/ 	.word	0x00000d10
        /*0378*/ 	.word	0x000000ff
        /*037c*/ 	.word	0x00000138
        /*0380*/ 	.short	0x0100
        /*0382*/ 	.byte	0x04
	.zero		1


	//   ....[41]....
        /*0384*/ 	.word	0x00000d20
        /*0388*/ 	.word	0x000000ff
        /*038c*/ 	.word	0x00000158
        /*0390*/ 	.short	0x0100
        /*0392*/ 	.byte	0x04
	.zero		1


	//   ....[42]....
        /*0394*/ 	.word	0x00000d30
        /*0398*/ 	.word	0x000000ff
        /*039c*/ 	.word	0x00000140
        /*03a0*/ 	.short	0x0100
        /*03a2*/ 	.byte	0x04
	.zero		1


	//   ....[43]....
        /*03a4*/ 	.word	0x00000d40
        /*03a8*/ 	.word	0x000000ff
        /*03ac*/ 	.word	0x00000160
        /*03b0*/ 	.short	0x0100
        /*03b2*/ 	.byte	0x04
	.zero		1


	//   ....[44]....
        /*03b4*/ 	.word	0x00000d50
        /*03b8*/ 	.word	0x000000ff
        /*03bc*/ 	.word	0x00000148
        /*03c0*/ 	.short	0x0100
        /*03c2*/ 	.byte	0x04
	.zero		1


	//   ....[45]....
        /*03c4*/ 	.word	0x00000d60
        /*03c8*/ 	.word	0x000000ff
        /*03cc*/ 	.word	0x00000168
        /*03d0*/ 	.short	0x0100
        /*03d2*/ 	.byte	0x04
	.zero		1


	//   ....[46]....
        /*03d4*/ 	.word	0x00000e50
        /*03d8*/ 	.word	0x000000ff
        /*03dc*/ 	.word	0x00000170
        /*03e0*/ 	.short	0x0100
        /*03e2*/ 	.byte	0x04
	.zero		1


	//   ....[47]....
        /*03e4*/ 	.word	0x00000e60
        /*03e8*/ 	.word	0x000000ff
        /*03ec*/ 	.word	0x00000180
        /*03f0*/ 	.short	0x0100
        /*03f2*/ 	.byte	0x04
	.zero		1


	//   ....[48]....
        /*03f4*/ 	.word	0x00000e70
        /*03f8*/ 	.word	0x000000ff
        /*03fc*/ 	.word	0x00000178
        /*0400*/ 	.short	0x0100
        /*0402*/ 	.byte	0x04
	.zero		1


	//   ....[49]....
        /*0404*/ 	.word	0x00000e80
        /*0408*/ 	.word	0x000000ff
        /*040c*/ 	.word	0x00000188
        /*0410*/ 	.short	0x0100
        /*0412*/ 	.byte	0x04
	.zero		1


	//   ....[50]....
        /*0414*/ 	.word	0x000019e0
        /*0418*/ 	.word	0x00000000
        /*041c*/ 	.word	0x00000180
        /*0420*/ 	.short	0x010a
        /*0422*/ 	.byte	0xff
	.zero		1


	//   ....[51]....
        /*0424*/ 	.word	0x00001a10
        /*0428*/ 	.word	0x00000000
        /*042c*/ 	.word	0x00000170
        /*0430*/ 	.short	0x0101
        /*0432*/ 	.byte	0xff
	.zero		1


	//   ....[52]....
        /*0434*/ 	.word	0x00001ae0
        /*0438*/ 	.word	0x000000ff
        /*043c*/ 	.word	0x00000068
        /*0440*/ 	.short	0x010a
        /*0442*/ 	.byte	0x04
	.zero		1


	//   ....[53]....
        /*0444*/ 	.word	0x00001b60
        /*0448*/ 	.word	0x000000ff
        /*044c*/ 	.word	0x00000068
        /*0450*/ 	.short	0x010a
        /*0452*/ 	.byte	0x21
	.zero		1


	//   ....[54]....
        /*0454*/ 	.word	0x00001d00
        /*0458*/ 	.word	0x000000ff
        /*045c*/ 	.word	0x00000068
        /*0460*/ 	.short	0x010a
        /*0462*/ 	.byte	0x08
	.zero		1


	//   ....[55]....
        /*0464*/ 	.word	0x00001e10
        /*0468*/ 	.word	0x000000ff
        /*046c*/ 	.word	0x00000108
        /*0470*/ 	.short	0x0101
        /*0472*/ 	.byte	0x06
	.zero		1


	//   ....[56]....
        /*0474*/ 	.word	0x00001e30
        /*0478*/ 	.word	0x000000ff
        /*047c*/ 	.word	0x00000068
        /*0480*/ 	.short	0x010a
        /*0482*/ 	.byte	0x04
	.zero		1


	//   ....[57]....
        /*0484*/ 	.word	0x00001eb0
        /*0488*/ 	.word	0x000000ff
        /*048c*/ 	.word	0x00000068
        /*0490*/ 	.short	0x010a
        /*0492*/ 	.byte	0x11
	.zero		1


	//   ....[58]....
        /*0494*/ 	.word	0x00002050
        /*0498*/ 	.word	0x000000ff
        /*049c*/ 	.word	0x00000068
        /*04a0*/ 	.short	0x010a
        /*04a2*/ 	.byte	0x07
	.zero		1


	//   ....[59]....
        /*04a4*/ 	.word	0x00002190
        /*04a8*/ 	.word	0x00000003
        /*04ac*/ 	.word	0x00000110
        /*04b0*/ 	.short	0x010a
        /*04b2*/ 	.byte	0xff
	.zero		1


	//   ....[60]....
        /*04b4*/ 	.word	0x000022e0
        /*04b8*/ 	.word	0x00000000
        /*04bc*/ 	.word	0x00000000
        /*04c0*/ 	.short	0x0101
        /*04c2*/ 	.byte	0xff
	.zero		1


	//   ....[61]....
        /*04c4*/ 	.word	0x000028a0
        /*04c8*/ 	.word	0x000000ff
        /*04cc*/ 	.word	0x00000000
        /*04d0*/ 	.short	0x010a
        /*04d2*/ 	.byte	0x04
	.zero		1


	//   ....[62]....
        /*04d4*/ 	.word	0x00002930
        /*04d8*/ 	.word	0x000000ff
        /*04dc*/ 	.word	0x00000000
        /*04e0*/ 	.short	0x010a
        /*04e2*/ 	.byte	0x05
	.zero		1


	//   ....[63]....
        /*04e4*/ 	.word	0x000029c0
        /*04e8*/ 	.word	0x000000ff
        /*04ec*/ 	.word	0x00000000
        /*04f0*/ 	.short	0x010a
        /*04f2*/ 	.byte	0x05
	.zero		1


	//   ....[64]....
        /*04f4*/ 	.word	0x00002a50
        /*04f8*/ 	.word	0x000000ff
        /*04fc*/ 	.word	0x00000000
        /*0500*/ 	.short	0x010a
        /*0502*/ 	.byte	0x05
	.zero		1


	//   ....[65]....
        /*0504*/ 	.word	0x00002ae0
        /*0508*/ 	.word	0x000000ff
        /*050c*/ 	.word	0x00000000
        /*0510*/ 	.short	0x010a
        /*0512*/ 	.byte	0x05
	.zero		1


	//   ....[66]....
        /*0514*/ 	.word	0x00002b70
        /*0518*/ 	.word	0x000000ff
        /*051c*/ 	.word	0x00000000
        /*0520*/ 	.short	0x010a
        /*0522*/ 	.byte	0x05
	.zero		1


	//   ....[67]....
        /*0524*/ 	.word	0x00002c00
        /*0528*/ 	.word	0x000000ff
        /*052c*/ 	.word	0x00000000
        /*0530*/ 	.short	0x010a
        /*0532*/ 	.byte	0x05
	.zero		1


	//   ....[68]....
        /*0534*/ 	.word	0x00002c90
        /*0538*/ 	.word	0x000000ff
        /*053c*/ 	.word	0x00000000
        /*0540*/ 	.short	0x010a
        /*0542*/ 	.byte	0x05
	.zero		1


	//   ....[69]....
        /*0544*/ 	.word	0x00002d20
        /*0548*/ 	.word	0x000000ff
        /*054c*/ 	.word	0x00000000
        /*0550*/ 	.short	0x010a
        /*0552*/ 	.byte	0x05
	.zero		1


	//   ....[70]....
        /*0554*/ 	.word	0x00002db0
        /*0558*/ 	.word	0x000000ff
        /*055c*/ 	.word	0x00000000
        /*0560*/ 	.short	0x010a
        /*0562*/ 	.byte	0x05
	.zero		1


	//   ....[71]....
        /*0564*/ 	.word	0x00002e40
        /*0568*/ 	.word	0x000000ff
        /*056c*/ 	.word	0x00000000
        /*0570*/ 	.short	0x010a
        /*0572*/ 	.byte	0x05
	.zero		1


	//   ....[72]....
        /*0574*/ 	.word	0x00002ed0
        /*0578*/ 	.word	0x000000ff
        /*057c*/ 	.word	0x00000000
        /*0580*/ 	.short	0x010a
        /*0582*/ 	.byte	0x05
	.zero		1


	//   ....[73]....
        /*0584*/ 	.word	0x00002f70
        /*0588*/ 	.word	0x00000000
        /*058c*/ 	.word	0x00000000
        /*0590*/ 	.short	0x010a
        /*0592*/ 	.byte	0xff
	.zero		1


	//   ....[74]....
        /*0594*/ 	.word	0x00003090
        /*0598*/ 	.word	0x00000002
        /*059c*/ 	.word	0x00000170
        /*05a0*/ 	.short	0x010a
        /*05a2*/ 	.byte	0xff
	.zero		1


	//   ....[75]....
        /*05a4*/ 	.word	0x00003100
        /*05a8*/ 	.word	0x00000002
        /*05ac*/ 	.word	0x00000000
        /*05b0*/ 	.short	0x0101
        /*05b2*/ 	.byte	0xff
	.zero		1


	//   ....[76]....
        /*05b4*/ 	.word	0x00003120
        /*05b8*/ 	.word	0x000000ff
        /*05bc*/ 	.word	0x00000120
        /*05c0*/ 	.short	0x010a
        /*05c2*/ 	.byte	0x04
	.zero		1


	//   ....[77]....
        /*05c4*/ 	.word	0x00003240
        /*05c8*/ 	.word	0x00000002
        /*05cc*/ 	.word	0x00000110
        /*05d0*/ 	.short	0x010a
        /*05d2*/ 	.byte	0xff
	.zero		1


	//   ....[78]....
        /*05d4*/ 	.word	0x00003340
        /*05d8*/ 	.word	0x00000002
        /*05dc*/ 	.word	0x00000000
        /*05e0*/ 	.short	0x0101
        /*05e2*/ 	.byte	0xff
	.zero		1


	//   ....[79]....
        /*05e4*/ 	.word	0x000033d0
        /*05e8*/ 	.word	0x000000ff
        /*05ec*/ 	.word	0x00000120
        /*05f0*/ 	.short	0x0106
        /*05f2*/ 	.byte	0x04
	.zero		1


	//   ....[80]....
        /*05f4*/ 	.word	0x000033f0
        /*05f8*/ 	.word	0x000000ff
        /*05fc*/ 	.word	0x00000120
        /*0600*/ 	.short	0x010a
        /*0602*/ 	.byte	0x04
	.zero		1


	//   ....[81]....
        /*0604*/ 	.word	0x00003480
        /*0608*/ 	.word	0x000000ff
        /*060c*/ 	.word	0x00000120
        /*0610*/ 	.short	0x0106
        /*0612*/ 	.byte	0x07
	.zero		1


	//   ....[82]....
        /*0614*/ 	.word	0x000034c0
        /*0618*/ 	.word	0x00000000
        /*061c*/ 	.word	0x00000120
        /*0620*/ 	.short	0x010a
        /*0622*/ 	.byte	0xff
	.zero		1


	//   ....[83]....
        /*0624*/ 	.word	0x00003a10
        /*0628*/ 	.word	0x00000000
        /*062c*/ 	.word	0x00000110
        /*0630*/ 	.short	0x010a
        /*0632*/ 	.byte	0xff
	.zero		1


	//   ....[84]....
        /*0634*/ 	.word	0x00003b10
        /*0638*/ 	.word	0x00000003
        /*063c*/ 	.word	0x00000000
        /*0640*/ 	.short	0x0101
        /*0642*/ 	.byte	0xff
	.zero		1


	//   ....[85]....
        /*0644*/ 	.word	0x00003b20
        /*0648*/ 	.word	0x000000ff
        /*064c*/ 	.word	0x00000000
        /*0650*/ 	.short	0x010a
        /*0652*/ 	.byte	0x04
	.zero		1


	//   ....[86]....
        /*0654*/ 	.word	0x00003ba0
        /*0658*/ 	.word	0x000000ff
        /*065c*/ 	.word	0x00000150
        /*0660*/ 	.short	0x010a
        /*0662*/ 	.byte	0x1f
	.zero		1


	//   ....[87]....
        /*0664*/ 	.word	0x00003c80
        /*0668*/ 	.word	0x000000ff
        /*066c*/ 	.word	0x00000000
        /*0670*/ 	.short	0x010a
        /*0672*/ 	.byte	0x05
	.zero		1


	//   ....[88]....
        /*0674*/ 	.word	0x00003dc0
        /*0678*/ 	.word	0x000000ff
        /*067c*/ 	.word	0x00000000
        /*0680*/ 	.short	0x010a
        /*0682*/ 	.byte	0x04
	.zero		1


	//   ....[89]....
        /*0684*/ 	.word	0x00004050
        /*0688*/ 	.word	0x000000ff
        /*068c*/ 	.word	0x00000000
        /*0690*/ 	.short	0x010a
        /*0692*/ 	.byte	0x04
	.zero		1


	//   ....[90]....
        /*0694*/ 	.word	0x000040e0
        /*0698*/ 	.word	0x000000ff
        /*069c*/ 	.word	0x00000000
        /*06a0*/ 	.short	0x010a
        /*06a2*/ 	.byte	0x05
	.zero		1


	//   ....[91]....
        /*06a4*/ 	.word	0x00004170
        /*06a8*/ 	.word	0x000000ff
        /*06ac*/ 	.word	0x00000000
        /*06b0*/ 	.short	0x010a
        /*06b2*/ 	.byte	0x05
	.zero		1


	//   ....[92]....
        /*06b4*/ 	.word	0x00004200
        /*06b8*/ 	.word	0x000000ff
        /*06bc*/ 	.word	0x00000000
        /*06c0*/ 	.short	0x010a
        /*06c2*/ 	.byte	0x04
	.zero		1


	//   ....[93]....
        /*06c4*/ 	.word	0x00004690
        /*06c8*/ 	.word	0x0000000c
        /*06cc*/ 	.word	0x00000110
        /*06d0*/ 	.short	0x010a
        /*06d2*/ 	.byte	0xff
	.zero		1


	//   ....[94]....
        /*06d4*/ 	.word	0x00004800
        /*06d8*/ 	.word	0x00000000
        /*06dc*/ 	.word	0x00000000
        /*06e0*/ 	.short	0x0101
        /*06e2*/ 	.byte	0xff
	.zero		1


	//   ....[95]....
        /*06e4*/ 	.word	0x00004c80
        /*06e8*/ 	.word	0x000000ff
        /*06ec*/ 	.word	0x00000108
        /*06f0*/ 	.short	0x010a
        /*06f2*/ 	.byte	0x18
	.zero		1


	//   ....[96]....
        /*06f4*/ 	.word	0x00004e40
        /*06f8*/ 	.word	0x000000ff
        /*06fc*/ 	.word	0x000000e8
        /*0700*/ 	.short	0x010a
        /*0702*/ 	.byte	0x04
	.zero		1


	//   ....[97]....
        /*0704*/ 	.word	0x00005010
        /*0708*/ 	.word	0x000000ff
        /*070c*/ 	.word	0x000000d0
        /*0710*/ 	.short	0x010b
        /*0712*/ 	.byte	0x04
	.zero		1


	//   ....[98]....
        /*0714*/ 	.word	0x00005020
        /*0718*/ 	.word	0x000000ff
        /*071c*/ 	.word	0x00000000
        /*0720*/ 	.short	0x0101
        /*0722*/ 	.byte	0x14
	.zero		1


	//   ....[99]....
        /*0724*/ 	.word	0x00005030
        /*0728*/ 	.word	0x000000ff
        /*072c*/ 	.word	0x000000e8
        /*0730*/ 	.short	0x010a
        /*0732*/ 	.byte	0x05
	.zero		1


	//   ....[100]....
        /*0734*/ 	.word	0x00005220
        /*0738*/ 	.word	0x000000ff
        /*073c*/ 	.word	0x000000d0
        /*0740*/ 	.short	0x010b
        /*0742*/ 	.byte	0x05
	.zero		1


	//   ....[101]....
        /*0744*/ 	.word	0x00005230
        /*0748*/ 	.word	0x000000ff
        /*074c*/ 	.word	0x00000000
        /*0750*/ 	.short	0x0101
        /*0752*/ 	.byte	0x04
	.zero		1


	//   ....[102]....
        /*0754*/ 	.word	0x000052d0
        /*0758*/ 	.word	0x000000ff
        /*075c*/ 	.word	0x00000000
        /*0760*/ 	.short	0x010a
        /*0762*/ 	.byte	0x04
	.zero		1


	//   ....[103]....
        /*0764*/ 	.word	0x00005360
        /*0768*/ 	.word	0x000000ff
        /*076c*/ 	.word	0x00000000
        /*0770*/ 	.short	0x010a
        /*0772*/ 	.byte	0x05
	.zero		1


	//   ....[104]....
        /*0774*/ 	.word	0x00005400
        /*0778*/ 	.word	0x00000000
        /*077c*/ 	.word	0x00000000
        /*0780*/ 	.short	0x010a
        /*0782*/ 	.byte	0xff
	.zero		1


	//   ....[105]....
        /*0784*/ 	.word	0x00005760
        /*0788*/ 	.word	0x00000000
        /*078c*/ 	.word	0x00000110
        /*0790*/ 	.short	0x010a
        /*0792*/ 	.byte	0xff
	.zero		1


	//   ....[106]....
        /*0794*/ 	.word	0x00005830
        /*0798*/ 	.word	0x00000000
        /*079c*/ 	.word	0x00000000
        /*07a0*/ 	.short	0x0101
        /*07a2*/ 	.byte	0xff
	.zero		1


	//   ....[107]....
        /*07a4*/ 	.word	0x00006440
        /*07a8*/ 	.word	0x00000002
        /*07ac*/ 	.word	0x000000d0
        /*07b0*/ 	.short	0x010a
        /*07b2*/ 	.byte	0xff
	.zero		1


	//   ....[108]....
        /*07b4*/ 	.word	0x00006480
        /*07b8*/ 	.word	0x0000001b
        /*07bc*/ 	.word	0x00000130
        /*07c0*/ 	.short	0x010a
        /*07c2*/ 	.byte	0xff
	.zero		1


	//   ....[109]....
        /*07c4*/ 	.word	0x00006570
        /*07c8*/ 	.word	0x00000002
        /*07cc*/ 	.word	0x000000d0
        /*07d0*/ 	.short	0x010a
        /*07d2*/ 	.byte	0xff
	.zero		1


	//   ....[110]....
        /*07d4*/ 	.word	0x00006700
        /*07d8*/ 	.word	0x0000001b
        /*07dc*/ 	.word	0x00000130
        /*07e0*/ 	.short	0x010a
        /*07e2*/ 	.byte	0xff
	.zero		1


	//   ....[111]....
        /*07e4*/ 	.word	0x00006ed0
        /*07e8*/ 	.word	0x00000000
        /*07ec*/ 	.word	0x00000000
        /*07f0*/ 	.short	0x0101
        /*07f2*/ 	.byte	0xff
	.zero		1


	//   ....[112]....
        /*07f4*/ 	.word	0x00006ee0
        /*07f8*/ 	.word	0x00000002
        /*07fc*/ 	.word	0x000000d0
        /*0800*/ 	.short	0x010a
        /*0802*/ 	.byte	0xff
	.zero		1


	//   ....[113]....
        /*0804*/ 	.word	0x00006fa0
        /*0808*/ 	.word	0x00000002
        /*080c*/ 	.word	0x000000d0
        /*0810*/ 	.short	0x010a
        /*0812*/ 	.byte	0xff
	.zero		1


	//   ....[114]....
        /*0814*/ 	.word	0x00007350
        /*0818*/ 	.word	0x000000ff
        /*081c*/ 	.word	0x00000000
        /*0820*/ 	.short	0x0101
        /*0822*/ 	.byte	0x04
	.zero		1


	//   ....[115]....
        /*0824*/ 	.word	0x000078a0
        /*0828*/ 	.word	0x00000000
        /*082c*/ 	.word	0x00000000
        /*0830*/ 	.short	0x0101
        /*0832*/ 	.byte	0xff
	.zero		1


	//   ....[116]....
        /*0834*/ 	.word	0x00007b50
        /*0838*/ 	.word	0x000000ff
        /*083c*/ 	.word	0x00000000
        /*0840*/ 	.short	0x0101
        /*0842*/ 	.byte	0x04
	.zero		1


	//   ....[117]....
        /*0844*/ 	.word	0x00007b70
        /*0848*/ 	.word	0x00000000
        /*084c*/ 	.word	0x00000180
        /*0850*/ 	.short	0x010a
        /*0852*/ 	.byte	0xff
	.zero		1


	//   ....[118]....
        /*0854*/ 	.word	0x00007bd0
        /*0858*/ 	.word	0x00000000
        /*085c*/ 	.word	0x00000068
        /*0860*/ 	.short	0x010a
        /*0862*/ 	.byte	0xff
	.zero		1


	//   ....[119]....
        /*0864*/ 	.word	0x00007c30
        /*0868*/ 	.word	0x00000000
        /*086c*/ 	.word	0x00000068
        /*0870*/ 	.short	0x010a
        /*0872*/ 	.byte	0xff
	.zero		1


	//   ....[120]....
        /*0874*/ 	.word	0x00007c80
        /*0878*/ 	.word	0x00000003
        /*087c*/ 	.word	0x00000110
        /*0880*/ 	.short	0x010a
        /*0882*/ 	.byte	0xff
	.zero		1


	//   ....[121]....
        /*0884*/ 	.word	0x00007ce0
        /*0888*/ 	.word	0x00000000
        /*088c*/ 	.word	0x00000000
        /*0890*/ 	.short	0x010a
        /*0892*/ 	.byte	0xff
	.zero		1


	//   ....[122]....
        /*0894*/ 	.word	0x00007d40
        /*0898*/ 	.word	0x00000000
        /*089c*/ 	.word	0x00000000
        /*08a0*/ 	.short	0x010a
        /*08a2*/ 	.byte	0xff
	.zero		1


	//   ....[123]....
        /*08a4*/ 	.word	0x00007da0
        /*08a8*/ 	.word	0x00000000
        /*08ac*/ 	.word	0x00000000
        /*08b0*/ 	.short	0x010a
        /*08b2*/ 	.byte	0xff
	.zero		1


	//   ....[124]....
        /*08b4*/ 	.word	0x00007e00
        /*08b8*/ 	.word	0x00000000
        /*08bc*/ 	.word	0x00000000
        /*08c0*/ 	.short	0x010a
        /*08c2*/ 	.byte	0xff
	.zero		1


	//   ....[125]....
        /*08c4*/ 	.word	0x00007e60
        /*08c8*/ 	.word	0x00000000
        /*08cc*/ 	.word	0x00000000
        /*08d0*/ 	.short	0x010a
        /*08d2*/ 	.byte	0xff
	.zero		1


	//   ....[126]....
        /*08d4*/ 	.word	0x00007ec0
        /*08d8*/ 	.word	0x00000000
        /*08dc*/ 	.word	0x00000000
        /*08e0*/ 	.short	0x010a
        /*08e2*/ 	.byte	0xff
	.zero		1


	//   ....[127]....
        /*08e4*/ 	.word	0x00007f20
        /*08e8*/ 	.word	0x00000000
        /*08ec*/ 	.word	0x00000000
        /*08f0*/ 	.short	0x010a
        /*08f2*/ 	.byte	0xff
	.zero		1


	//   ....[128]....
        /*08f4*/ 	.word	0x00007f80
        /*08f8*/ 	.word	0x00000000
        /*08fc*/ 	.word	0x00000000
        /*0900*/ 	.short	0x010a
        /*0902*/ 	.byte	0xff
	.zero		1


	//   ....[129]....
        /*0904*/ 	.word	0x00007fe0
        /*0908*/ 	.word	0x00000000
        /*090c*/ 	.word	0x00000000
        /*0910*/ 	.short	0x010a
        /*0912*/ 	.byte	0xff
	.zero		1


	//   ....[130]....
        /*0914*/ 	.word	0x00008040
        /*0918*/ 	.word	0x00000000
        /*091c*/ 	.word	0x00000000
        /*0920*/ 	.short	0x010a
        /*0922*/ 	.byte	0xff
	.zero		1


	//   ....[131]....
        /*0924*/ 	.word	0x000080a0
        /*0928*/ 	.word	0x00000000
        /*092c*/ 	.word	0x00000000
        /*0930*/ 	.short	0x010a
        /*0932*/ 	.byte	0xff
	.zero		1


	//   ....[132]....
        /*0934*/ 	.word	0x00008100
        /*0938*/ 	.word	0x00000000
        /*093c*/ 	.word	0x00000000
        /*0940*/ 	.short	0x010a
        /*0942*/ 	.byte	0xff
	.zero		1


	//   ....[133]....
        /*0944*/ 	.word	0x00008150
        /*0948*/ 	.word	0x00000002
        /*094c*/ 	.word	0x00000170
        /*0950*/ 	.short	0x010a
        /*0952*/ 	.byte	0xff
	.zero		1


	//   ....[134]....
        /*0954*/ 	.word	0x000081b0
        /*0958*/ 	.word	0x00000002
        /*095c*/ 	.word	0x00000120
        /*0960*/ 	.short	0x010a
        /*0962*/ 	.byte	0xff
	.zero		1


	//   ....[135]....
        /*0964*/ 	.word	0x00008200
        /*0968*/ 	.word	0x00000002
        /*096c*/ 	.word	0x00000110
        /*0970*/ 	.short	0x010a
        /*0972*/ 	.byte	0xff
	.zero		1


	//   ....[136]....
        /*0974*/ 	.word	0x00008260
        /*0978*/ 	.word	0x00000000
        /*097c*/ 	.word	0x00000120
        /*0980*/ 	.short	0x010a
        /*0982*/ 	.byte	0xff
	.zero		1


	//   ....[137]....
        /*0984*/ 	.word	0x000082b0
        /*0988*/ 	.word	0x00000000
        /*098c*/ 	.word	0x00000110
        /*0990*/ 	.short	0x010a
        /*0992*/ 	.byte	0xff
	.zero		1


	//   ....[138]....
        /*0994*/ 	.word	0x00008310
        /*0998*/ 	.word	0x00000002
        /*099c*/ 	.word	0x00000150
        /*09a0*/ 	.short	0x010a
        /*09a2*/ 	.byte	0xff
	.zero		1


	//   ....[139]....
        /*09a4*/ 	.word	0x00008370
        /*09a8*/ 	.word	0x00000000
        /*09ac*/ 	.word	0x00000000
        /*09b0*/ 	.short	0x010a
        /*09b2*/ 	.byte	0xff
	.zero		1


	//   ....[140]....
        /*09b4*/ 	.word	0x000083d0
        /*09b8*/ 	.word	0x00000000
        /*09bc*/ 	.word	0x00000000
        /*09c0*/ 	.short	0x010a
        /*09c2*/ 	.byte	0xff
	.zero		1


	//   ....[141]....
        /*09c4*/ 	.word	0x00008430
        /*09c8*/ 	.word	0x00000000
        /*09cc*/ 	.word	0x00000000
        /*09d0*/ 	.short	0x010a
        /*09d2*/ 	.byte	0xff
	.zero		1


	//   ....[142]....
        /*09d4*/ 	.word	0x00008490
        /*09d8*/ 	.word	0x00000000
        /*09dc*/ 	.word	0x00000000
        /*09e0*/ 	.short	0x010a
        /*09e2*/ 	.byte	0xff
	.zero		1


	//   ....[143]....
        /*09e4*/ 	.word	0x000084f0
        /*09e8*/ 	.word	0x00000000
        /*09ec*/ 	.word	0x00000000
        /*09f0*/ 	.short	0x010a
        /*09f2*/ 	.byte	0xff
	.zero		1


	//   ....[144]....
        /*09f4*/ 	.word	0x00008540
        /*09f8*/ 	.word	0x0000000c
        /*09fc*/ 	.word	0x00000110
        /*0a00*/ 	.short	0x010a
        /*0a02*/ 	.byte	0xff
	.zero		1


	//   ....[145]....
        /*0a04*/ 	.word	0x000085a0
        /*0a08*/ 	.word	0x00000000
        /*0a0c*/ 	.word	0x00000108
        /*0a10*/ 	.short	0x010a
        /*0a12*/ 	.byte	0xff
	.zero		1


	//   ....[146]....
        /*0a14*/ 	.word	0x00008600
        /*0a18*/ 	.word	0x00000000
        /*0a1c*/ 	.word	0x000000e8
        /*0a20*/ 	.short	0x010a
        /*0a22*/ 	.byte	0xff
	.zero		1


	//   ....[147]....
        /*0a24*/ 	.word	0x00008660
        /*0a28*/ 	.word	0x00000006
        /*0a2c*/ 	.word	0x000000e8
        /*0a30*/ 	.short	0x010a
        /*0a32*/ 	.byte	0xff
	.zero		1


	//   ....[148]....
        /*0a34*/ 	.word	0x000086c0
        /*0a38*/ 	.word	0x00000000
        /*0a3c*/ 	.word	0x00000000
        /*0a40*/ 	.short	0x010a
        /*0a42*/ 	.byte	0xff
	.zero		1


	//   ....[149]....
        /*0a44*/ 	.word	0x00008720
        /*0a48*/ 	.word	0x00000000
        /*0a4c*/ 	.word	0x00000000
        /*0a50*/ 	.short	0x010a
        /*0a52*/ 	.byte	0xff
	.zero		1


	//   ....[150]....
        /*0a54*/ 	.word	0x00008770
        /*0a58*/ 	.word	0x00000000
        /*0a5c*/ 	.word	0x00000110
        /*0a60*/ 	.short	0x010a
        /*0a62*/ 	.byte	0xff
	.zero		1


	//   ....[151]....
        /*0a64*/ 	.word	0x000087c0
        /*0a68*/ 	.word	0x00000002
        /*0a6c*/ 	.word	0x000000d0
        /*0a70*/ 	.short	0x010a
        /*0a72*/ 	.byte	0xff
	.zero		1


	//   ....[152]....
        /*0a74*/ 	.word	0x00008810
        /*0a78*/ 	.word	0x0000001b
        /*0a7c*/ 	.word	0x00000130
        /*0a80*/ 	.short	0x010a
        /*0a82*/ 	.byte	0xff
	.zero		1


	//   ....[153]....
        /*0a84*/ 	.word	0x00008860
        /*0a88*/ 	.word	0x00000002
        /*0a8c*/ 	.word	0x000000d0
        /*0a90*/ 	.short	0x010a
        /*0a92*/ 	.byte	0xff
	.zero		1


	//----- nvinfo : EIATTR_NUM_MBARRIERS
	.align		4
.L_47:
        /*0a94*/ 	.byte	0x03, 0x38
        /*0a96*/ 	.short	0x0032


	//----- nvinfo : EIATTR_EXIT_INSTR_OFFSETS
	.align		4
        /*0a98*/ 	.byte	0x04, 0x1c
        /*0a9a*/ 	.short	(.L_49 - .L_48)


	//   ....[0]....
.L_48:
        /*0a9c*/ 	.word	0x00002fa0


	//   ....[1]....
        /*0aa0*/ 	.word	0x00003490


	//   ....[2]....
        /*0aa4*/ 	.word	0x000034f0


	//   ....[3]....
        /*0aa8*/ 	.word	0x00004460


	//   ....[4]....
        /*0aac*/ 	.word	0x00005430


	//   ....[5]....
        /*0ab0*/ 	.word	0x00005470


	//   ....[6]....
        /*0ab4*/ 	.word	0x00007a40


	//   ....[7]....
        /*0ab8*/ 	.word	0x00007ac0


	//   ....[8]....
        /*0abc*/ 	.word	0x00007af0


	//   ....[9]....
        /*0ac0*/ 	.word	0x00007b60


	//----- nvinfo : EIATTR_MAX_THREADS
	.align		4
.L_49:
        /*0ac4*/ 	.byte	0x04, 0x05
        /*0ac6*/ 	.short	(.L_51 - .L_50)
.L_50:
        /*0ac8*/ 	.word	0x00000100
        /*0acc*/ 	.word	0x00000001
        /*0ad0*/ 	.word	0x00000001


	//----- nvinfo : EIATTR_CRS_STACK_SIZE
	.align		4
.L_51:
        /*0ad4*/ 	.byte	0x04, 0x1e
        /*0ad6*/ 	.short	(.L_53 - .L_52)
.L_52:
        /*0ad8*/ 	.word	0x00000000


	//----- nvinfo : EIATTR_CBANK_PARAM_SIZE
	.align		4
.L_53:
        /*0adc*/ 	.byte	0x03, 0x19
        /*0ade*/ 	.short	0x0800


	//----- nvinfo : EIATTR_PARAM_CBANK
	.align		4
        /*0ae0*/ 	.byte	0x04, 0x0a
        /*0ae2*/ 	.short	(.L_55 - .L_54)
	.align		4
.L_54:
        /*0ae4*/ 	.word	index@(.nv.constant0._ZN7cutlass13device_kernelINS_4gemm6kernel13GemmUniversalIN4cute5tupleIJiiiiEEENS1_10collective13CollectiveMmaINS1_35MainloopSm100TmaUmmaWarpSpecializedILi13ELi2ELi4ENS5_IJNS4_1CILi1EEENSA_ILi2EEESB_EEEEENS5_IJNSA_ILi64EEESF_SF_EEENS_6half_tENS5_IJlSB_lEEESH_SI_NS4_8TiledMMAINS4_8MMA_AtomIJNS4_20SM100_MMA_F16BF16_SSISH_SH_fLi64ELi64ELNS4_4UMMA5MajorE0ELSN_0ELNSM_7ScaleInE0ELSO_0EEEEEENS4_6LayoutINS5_IJSB_SB_SB_EEENS5_IJNSA_ILi0EEEST_ST_EEEEENS5_IJNS4_10UnderscoreESW_SW_EEEEENS4_23SM90_TMA_LOAD_MULTICASTENS4_14ComposedLayoutINS4_7SwizzleILi3ELi4ELi3EEENS4_18smem_ptr_flag_bitsILi16EEENSR_INS5_IJNSA_ILi8EEESF_EEENS5_IJSF_SB_EEEEEEEvNS4_8identityENS4_13SM90_TMA_LOADES19_vS1A_EENS_8epilogue10collective18CollectiveEpilogueINS1D_23Sm100TmaWarpSpecializedILi3ELi2ELi16ELb1ELb0EEEJSG_NS5_IJNSR_ISF_SB_EENSR_INSA_ILi32EEESB_EEEEESH_SI_SH_SI_NS1D_6fusion15FusionCallbacksIS1H_NS1M_17LinearCombinationISH_fSH_fLNS_15FloatRoundStyleE2EEESG_S1L_JEEENS4_5SM1004TMEM4LOAD26SM100_TMEM_LOAD_16dp256b4xES1B_NS10_INS11_ILi2ELi4ELi3EEES14_NSR_INS5_IJS15_S1J_EEENS5_IJS1J_SB_EEEEEEENS4_17SM75_U32x4_LDSM_NENS4_14SM90_TMA_STOREES20_NS4_17SM90_U32x4_STSM_NENS4_39AutoVectorizingCopyWithAssumedAlignmentILi128EEEEEEvvEEEEvNT_6ParamsE)
        /*0ae8*/ 	.short	0x0380
        /*0aea*/ 	.short	0x0800


	//----- nvinfo : EIATTR_SW_WAR
	.align		4
.L_55:
        /*0aec*/ 	.byte	0x04, 0x36
        /*0aee*/ 	.short	(.L_57 - .L_56)
.L_56:
        /*0af0*/ 	.word	0x00000008
.L_57:


//--------------------- .nv.callgraph             --------------------------
	.section	.nv.callgraph,"",@"SHT_CUDA_CALLGRAPH"
	.align	4
	.sectionentsize	8
	.align		4
        /*0000*/ 	.word	0x00000000
	.align		4
        /*0004*/ 	.word	0xffffffff
	.align		4
        /*0008*/ 	.word	index@(_ZN7cutlass13device_kernelINS_4gemm6kernel13GemmUniversalIN4cute5tupleIJiiiiEEENS1_10collective13CollectiveMmaINS1_35MainloopSm100TmaUmmaWarpSpecializedILi13ELi2ELi4ENS5_IJNS4_1CILi1EEENSA_ILi2EEESB_EEEEENS5_IJNSA_ILi64EEESF_SF_EEENS_6half_tENS5_IJlSB_lEEESH_SI_NS4_8TiledMMAINS4_8MMA_AtomIJNS4_20SM100_MMA_F16BF16_SSISH_SH_fLi64ELi64ELNS4_4UMMA5MajorE0ELSN_0ELNSM_7ScaleInE0ELSO_0EEEEEENS4_6LayoutINS5_IJSB_SB_SB_EEENS5_IJNSA_ILi0EEEST_ST_EEEEENS5_IJNS4_10UnderscoreESW_SW_EEEEENS4_23SM90_TMA_LOAD_MULTICASTENS4_14ComposedLayoutINS4_7SwizzleILi3ELi4ELi3EEENS4_18smem_ptr_flag_bitsILi16EEENSR_INS5_IJNSA_ILi8EEESF_EEENS5_IJSF_SB_EEEEEEEvNS4_8identityENS4_13SM90_TMA_LOADES19_vS1A_EENS_8epilogue10collective18CollectiveEpilogueINS1D_23Sm100TmaWarpSpecializedILi3ELi2ELi16ELb1ELb0EEEJSG_NS5_IJNSR_ISF_SB_EENSR_INSA_ILi32EEESB_EEEEESH_SI_SH_SI_NS1D_6fusion15FusionCallbacksIS1H_NS1M_17LinearCombinationISH_fSH_fLNS_15FloatRoundStyleE2EEESG_S1L_JEEENS4_5SM1004TMEM4LOAD26SM100_TMEM_LOAD_16dp256b4xES1B_NS10_INS11_ILi2ELi4ELi3EEES14_NSR_INS5_IJS15_S1J_EEENS5_IJS1J_SB_EEEEEEENS4_17SM75_U32x4_LDSM_NENS4_14SM90_TMA_STOREES20_NS4_17SM90_U32x4_STSM_NENS4_39AutoVectorizingCopyWithAssumedAlignmentILi128EEEEEEvvEEEEvNT_6ParamsE)
	.align		4
        /*000c*/ 	.word	index@(__assertfail)
	.align		4
        /*0010*/ 	.word	0x00000000
	.align		4
        /*0014*/ 	.word	0xfffffffe
	.align		4
        /*0018*/ 	.word	0x00000000
	.align		4
        /*001c*/ 	.word	0xfffffffd
	.align		4
        /*0020*/ 	.word	0x00000000
	.align		4
        /*0024*/ 	.word	0xfffffffc


//--------------------- .nv.constant4             --------------------------
	.section	.nv.constant4,"a",@progbits
	.align	8
	.align		8
.nv.constant4:
        /*0000*/ 	.dword	__assertfail
	.align		8
        /*0008*/ 	.dword	__unnamed_1
	.align		8
        /*0010*/ 	.dword	__unnamed_2
	.align		8
        /*0018*/ 	.dword	_ZN40_INTERNAL_362a0e88_4_k_cu_7f0a1993_275134cuda3std3__45__cpo5beginE
	.align		8
        /*0020*/ 	.dword	_ZN40_INTERNAL_362a0e88_4_k_cu_7f0a1993_275134cuda3std3__45__cpo3endE
	.align		8
        /*0028*/ 	.dword	_ZN40_INTERNAL_362a0e88_4_k_cu_7f0a1993_275134cuda3std3__45__cpo6cbeginE
	.align		8
        /*0030*/ 	.dword	_ZN40_INTERNAL_362a0e88_4_k_cu_7f0a1993_275134cuda3std3__45__cpo4cendE
	.align		8
        /*0038*/ 	.dword	_ZN40_INTERNAL_362a0e88_4_k_cu_7f0a1993_275134cuda3std3__442_GLOBAL__N__362a0e88_4_k_cu_7f0a1993_275136ignoreE
	.align		8
        /*0040*/ 	.dword	_ZN40_INTERNAL_362a0e88_4_k_cu_7f0a1993_275134cuda3std3__419piecewise_constructE
	.align		8
        /*0048*/ 	.dword	_ZN40_INTERNAL_362a0e88_4_k_cu_7f0a1993_275134cuda3std3__48in_placeE
	.align		8
        /*0050*/ 	.dword	_ZN40_INTERNAL_362a0e88_4_k_cu_7f0a1993_275134cuda3std6ranges3__45__cpo4swapE
	.align		8
        /*0058*/ 	.dword	_ZN40_INTERNAL_362a0e88_4_k_cu_7f0a1993_275134cuda3std6ranges3__45__cpo9iter_moveE
	.align		8
        /*0060*/ 	.dword	_ZN40_INTERNAL_362a0e88_4_k_cu_7f0a1993_275134cute7productE
	.align		8
        /*0068*/ 	.dword	_ZN40_INTERNAL_362a0e88_4_k_cu_7f0a1993_275134cute1_E
	.align		8
        /*0070*/ 	.dword	$str$25
	.align		8
        /*0078*/ 	.dword	$str$26
	.align		8
        /*0080*/ 	.dword	$str$27
	.align		8
        /*0088*/ 	.dword	$str$28


//--------------------- .text._ZN7cutlass13device_kernelINS_4gemm6kernel13GemmUniversalIN4cute5tupleIJiiiiEEENS1_10collective13CollectiveMmaINS1_35MainloopSm100TmaUmmaWarpSpecializedILi13ELi2ELi4ENS5_IJNS4_1CILi1EEENSA_ILi2EEESB_EEEEENS5_IJNSA_ILi64EEESF_SF_EEENS_6half_tENS5_IJlSB_lEEESH_SI_NS4_8TiledMMAINS4_8MMA_AtomIJNS4_20SM100_MMA_F16BF16_SSISH_SH_fLi64ELi64ELNS4_4UMMA5MajorE0ELSN_0ELNSM_7ScaleInE0ELSO_0EEEEEENS4_6LayoutINS5_IJSB_SB_SB_EEENS5_IJNSA_ILi0EEEST_ST_EEEEENS5_IJNS4_10UnderscoreESW_SW_EEEEENS4_23SM90_TMA_LOAD_MULTICASTENS4_14ComposedLayoutINS4_7SwizzleILi3ELi4ELi3EEENS4_18smem_ptr_flag_bitsILi16EEENSR_INS5_IJNSA_ILi8EEESF_EEENS5_IJSF_SB_EEEEEEEvNS4_8identityENS4_13SM90_TMA_LOADES19_vS1A_EENS_8epilogue10collective18CollectiveEpilogueINS1D_23Sm100TmaWarpSpecializedILi3ELi2ELi16ELb1ELb0EEEJSG_NS5_IJNSR_ISF_SB_EENSR_INSA_ILi32EEESB_EEEEESH_SI_SH_SI_NS1D_6fusion15FusionCallbacksIS1H_NS1M_17LinearCombinationISH_fSH_fLNS_15FloatRoundStyleE2EEESG_S1L_JEEENS4_5SM1004TMEM4LOAD26SM100_TMEM_LOAD_16dp256b4xES1B_NS10_INS11_ILi2ELi4ELi3EEES14_NSR_INS5_IJS15_S1J_EEENS5_IJS1J_SB_EEEEEEENS4_17SM75_U32x4_LDSM_NENS4_14SM90_TMA_STOREES20_NS4_17SM90_U32x4_STSM_NENS4_39AutoVectorizingCopyWithAssumedAlignmentILi128EEEEEEvvEEEEvNT_6ParamsE --------------------------
	.section	.text._ZN7cutlass13device_kernelINS_4gemm6kernel13GemmUniversalIN4cute5tupleIJiiiiEEENS1_10collective13CollectiveMmaINS1_35MainloopSm100TmaUmmaWarpSpecializedILi13ELi2ELi4ENS5_IJNS4_1CILi1EEENSA_ILi2EEESB_EEEEENS5_IJNSA_ILi64EEESF_SF_EEENS_6half_tENS5_IJlSB_lEEESH_SI_NS4_8TiledMMAINS4_8MMA_AtomIJNS4_20SM100_MMA_F16BF16_SSISH_SH_fLi64ELi64ELNS4_4UMMA5MajorE0ELSN_0ELNSM_7ScaleInE0ELSO_0EEEEEENS4_6LayoutINS5_IJSB_SB_SB_EEENS5_IJNSA_ILi0EEEST_ST_EEEEENS5_IJNS4_10UnderscoreESW_SW_EEEEENS4_23SM90_TMA_LOAD_MULTICASTENS4_14ComposedLayoutINS4_7SwizzleILi3ELi4ELi3EEENS4_18smem_ptr_flag_bitsILi16EEENSR_INS5_IJNSA_ILi8EEESF_EEENS5_IJSF_SB_EEEEEEEvNS4_8identityENS4_13SM90_TMA_LOADES19_vS1A_EENS_8epilogue10collective18CollectiveEpilogueINS1D_23Sm100TmaWarpSpecializedILi3ELi2ELi16ELb1ELb0EEEJSG_NS5_IJNSR_ISF_SB_EENSR_INSA_ILi32EEESB_EEEEESH_SI_SH_SI_NS1D_6fusion15FusionCallbacksIS1H_NS1M_17LinearCombinationISH_fSH_fLNS_15FloatRoundStyleE2EEESG_S1L_JEEENS4_5SM1004TMEM4LOAD26SM100_TMEM_LOAD_16dp256b4xES1B_NS10_INS11_ILi2ELi4ELi3EEES14_NSR_INS5_IJS15_S1J_EEENS5_IJS1J_SB_EEEEEEENS4_17SM75_U32x4_LDSM_NENS4_14SM90_TMA_STOREES20_NS4_17SM90_U32x4_STSM_NENS4_39AutoVectorizingCopyWithAssumedAlignmentILi128EEEEEEvvEEEEvNT_6ParamsE,"ax",@progbits
	.align	128
.text._ZN7cutlass13device_kernelINS_4gemm6kernel13GemmUniversalIN4cute5tupleIJiiiiEEENS1_10collective13CollectiveMmaINS1_35MainloopSm100TmaUmmaWarpSpecializedILi13ELi2ELi4ENS5_IJNS4_1CILi1EEENSA_ILi2EEESB_EEEEENS5_IJNSA_ILi64EEESF_SF_EEENS_6half_tENS5_IJlSB_lEEESH_SI_NS4_8TiledMMAINS4_8MMA_AtomIJNS4_20SM100_MMA_F16BF16_SSISH_SH_fLi64ELi64ELNS4_4UMMA5MajorE0ELSN_0ELNSM_7ScaleInE0ELSO_0EEEEEENS4_6LayoutINS5_IJSB_SB_SB_EEENS5_IJNSA_ILi0EEEST_ST_EEEEENS5_IJNS4_10UnderscoreESW_SW_EEEEENS4_23SM90_TMA_LOAD_MULTICASTENS4_14ComposedLayoutINS4_7SwizzleILi3ELi4ELi3EEENS4_18smem_ptr_flag_bitsILi16EEENSR_INS5_IJNSA_ILi8EEESF_EEENS5_IJSF_SB_EEEEEEEvNS4_8identityENS4_13SM90_TMA_LOADES19_vS1A_EENS_8epilogue10collective18CollectiveEpilogueINS1D_23Sm100TmaWarpSpecializedILi3ELi2ELi16ELb1ELb0EEEJSG_NS5_IJNSR_ISF_SB_EENSR_INSA_ILi32EEESB_EEEEESH_SI_SH_SI_NS1D_6fusion15FusionCallbacksIS1H_NS1M_17LinearCombinationISH_fSH_fLNS_15FloatRoundStyleE2EEESG_S1L_JEEENS4_5SM1004TMEM4LOAD26SM100_TMEM_LOAD_16dp256b4xES1B_NS10_INS11_ILi2ELi4ELi3EEES14_NSR_INS5_IJS15_S1J_EEENS5_IJS1J_SB_EEEEEEENS4_17SM75_U32x4_LDSM_NENS4_14SM90_TMA_STOREES20_NS4_17SM90_U32x4_STSM_NENS4_39AutoVectorizingCopyWithAssumedAlignmentILi128EEEEEEvvEEEEvNT_6ParamsE:
        .type           _ZN7cutlass13device_kernelINS_4gemm6kernel13GemmUniversalIN4cute5tupleIJiiiiEEENS1_10collective13CollectiveMmaINS1_35MainloopSm100TmaUmmaWarpSpecializedILi13ELi2ELi4ENS5_IJNS4_1CILi1EEENSA_ILi2EEESB_EEEEENS5_IJNSA_ILi64EEESF_SF_EEENS_6half_tENS5_IJlSB_lEEESH_SI_NS4_8TiledMMAINS4_8MMA_AtomIJNS4_20SM100_MMA_F16BF16_SSISH_SH_fLi64ELi64ELNS4_4UMMA5MajorE0ELSN_0ELNSM_7ScaleInE0ELSO_0EEEEEENS4_6LayoutINS5_IJSB_SB_SB_EEENS5_IJNSA_ILi0EEEST_ST_EEEEENS5_IJNS4_10UnderscoreESW_SW_EEEEENS4_23SM90_TMA_LOAD_MULTICASTENS4_14ComposedLayoutINS4_7SwizzleILi3ELi4ELi3EEENS4_18smem_ptr_flag_bitsILi16EEENSR_INS5_IJNSA_ILi8EEESF_EEENS5_IJSF_SB_EEEEEEEvNS4_8identityENS4_13SM90_TMA_LOADES19_vS1A_EENS_8epilogue10collective18CollectiveEpilogueINS1D_23Sm100TmaWarpSpecializedILi3ELi2ELi16ELb1ELb0EEEJSG_NS5_IJNSR_ISF_SB_EENSR_INSA_ILi32EEESB_EEEEESH_SI_SH_SI_NS1D_6fusion15FusionCallbacksIS1H_NS1M_17LinearCombinationISH_fSH_fLNS_15FloatRoundStyleE2EEESG_S1L_JEEENS4_5SM1004TMEM4LOAD26SM100_TMEM_LOAD_16dp256b4xES1B_NS10_INS11_ILi2ELi4ELi3EEES14_NSR_INS5_IJS15_S1J_EEENS5_IJS1J_SB_EEEEEEENS4_17SM75_U32x4_LDSM_NENS4_14SM90_TMA_STOREES20_NS4_17SM90_U32x4_STSM_NENS4_39AutoVectorizingCopyWithAssumedAlignmentILi128EEEEEEvvEEEEvNT_6ParamsE,@function
        .size           _ZN7cutlass13device_kernelINS_4gemm6kernel13GemmUniversalIN4cute5tupleIJiiiiEEENS1_10collective13CollectiveMmaINS1_35MainloopSm100TmaUmmaWarpSpecializedILi13ELi2ELi4ENS5_IJNS4_1CILi1EEENSA_ILi2EEESB_EEEEENS5_IJNSA_ILi64EEESF_SF_EEENS_6half_tENS5_IJlSB_lEEESH_SI_NS4_8TiledMMAINS4_8MMA_AtomIJNS4_20SM100_MMA_F16BF16_SSISH_SH_fLi64ELi64ELNS4_4UMMA5MajorE0ELSN_0ELNSM_7ScaleInE0ELSO_0EEEEEENS4_6LayoutINS5_IJSB_SB_SB_EEENS5_IJNSA_ILi0EEEST_ST_EEEEENS5_IJNS4_10UnderscoreESW_SW_EEEEENS4_23SM90_TMA_LOAD_MULTICASTENS4_14ComposedLayoutINS4_7SwizzleILi3ELi4ELi3EEENS4_18smem_ptr_flag_bitsILi16EEENSR_INS5_IJNSA_ILi8EEESF_EEENS5_IJSF_SB_EEEEEEEvNS4_8identityENS4_13SM90_TMA_LOADES19_vS1A_EENS_8epilogue10collective18CollectiveEpilogueINS1D_23Sm100TmaWarpSpecializedILi3ELi2ELi16ELb1ELb0EEEJSG_NS5_IJNSR_ISF_SB_EENSR_INSA_ILi32EEESB_EEEEESH_SI_SH_SI_NS1D_6fusion15FusionCallbacksIS1H_NS1M_17LinearCombinationISH_fSH_fLNS_15FloatRoundStyleE2EEESG_S1L_JEEENS4_5SM1004TMEM4LOAD26SM100_TMEM_LOAD_16dp256b4xES1B_NS10_INS11_ILi2ELi4ELi3EEES14_NSR_INS5_IJS15_S1J_EEENS5_IJS1J_SB_EEEEEEENS4_17SM75_U32x4_LDSM_NENS4_14SM90_TMA_STOREES20_NS4_17SM90_U32x4_STSM_NENS4_39AutoVectorizingCopyWithAssumedAlignmentILi128EEEEEEvvEEEEvNT_6ParamsE,(.L_x_189 - _ZN7cutlass13device_kernelINS_4gemm6kernel13GemmUniversalIN4cute5tupleIJiiiiEEENS1_10collective13CollectiveMmaINS1_35MainloopSm100TmaUmmaWarpSpecializedILi13ELi2ELi4ENS5_IJNS4_1CILi1EEENSA_ILi2EEESB_EEEEENS5_IJNSA_ILi64EEESF_SF_EEENS_6half_tENS5_IJlSB_lEEESH_SI_NS4_8TiledMMAINS4_8MMA_AtomIJNS4_20SM100_MMA_F16BF16_SSISH_SH_fLi64ELi64ELNS4_4UMMA5MajorE0ELSN_0ELNSM_7ScaleInE0ELSO_0EEEEEENS4_6LayoutINS5_IJSB_SB_SB_EEENS5_IJNSA_ILi0EEEST_ST_EEEEENS5_IJNS4_10UnderscoreESW_SW_EEEEENS4_23SM90_TMA_LOAD_MULTICASTENS4_14ComposedLayoutINS4_7SwizzleILi3ELi4ELi3EEENS4_18smem_ptr_flag_bitsILi16EEENSR_INS5_IJNSA_ILi8EEESF_EEENS5_IJSF_SB_EEEEEEEvNS4_8identityENS4_13SM90_TMA_LOADES19_vS1A_EENS_8epilogue10collective18CollectiveEpilogueINS1D_23Sm100TmaWarpSpecializedILi3ELi2ELi16ELb1ELb0EEEJSG_NS5_IJNSR_ISF_SB_EENSR_INSA_ILi32EEESB_EEEEESH_SI_SH_SI_NS1D_6fusion15FusionCallbacksIS1H_NS1M_17LinearCombinationISH_fSH_fLNS_15FloatRoundStyleE2EEESG_S1L_JEEENS4_5SM1004TMEM4LOAD26SM100_TMEM_LOAD_16dp256b4xES1B_NS10_INS11_ILi2ELi4ELi3EEES14_NSR_INS5_IJS15_S1J_EEENS5_IJS1J_SB_EEEEEEENS4_17SM75_U32x4_LDSM_NENS4_14SM90_TMA_STOREES20_NS4_17SM90_U32x4_STSM_NENS4_39AutoVectorizingCopyWithAssumedAlignmentILi128EEEEEEvvEEEEvNT_6ParamsE)
        .other          _ZN7cutlass13device_kernelINS_4gemm6kernel13GemmUniversalIN4cute5tupleIJiiiiEEENS1_10collective13CollectiveMmaINS1_35MainloopSm100TmaUmmaWarpSpecializedILi13ELi2ELi4ENS5_IJNS4_1CILi1EEENSA_ILi2EEESB_EEEEENS5_IJNSA_ILi64EEESF_SF_EEENS_6half_tENS5_IJlSB_lEEESH_SI_NS4_8TiledMMAINS4_8MMA_AtomIJNS4_20SM100_MMA_F16BF16_SSISH_SH_fLi64ELi64ELNS4_4UMMA5MajorE0ELSN_0ELNSM_7ScaleInE0ELSO_0EEEEEENS4_6LayoutINS5_IJSB_SB_SB_EEENS5_IJNSA_ILi0EEEST_ST_EEEEENS5_IJNS4_10UnderscoreESW_SW_EEEEENS4_23SM90_TMA_LOAD_MULTICASTENS4_14ComposedLayoutINS4_7SwizzleILi3ELi4ELi3EEENS4_18smem_ptr_flag_bitsILi16EEENSR_INS5_IJNSA_ILi8EEESF_EEENS5_IJSF_SB_EEEEEEEvNS4_8identityENS4_13SM90_TMA_LOADES19_vS1A_EENS_8epilogue10collective18CollectiveEpilogueINS1D_23Sm100TmaWarpSpecializedILi3ELi2ELi16ELb1ELb0EEEJSG_NS5_IJNSR_ISF_SB_EENSR_INSA_ILi32EEESB_EEEEESH_SI_SH_SI_NS1D_6fusion15FusionCallbacksIS1H_NS1M_17LinearCombinationISH_fSH_fLNS_15FloatRoundStyleE2EEESG_S1L_JEEENS4_5SM1004TMEM4LOAD26SM100_TMEM_LOAD_16dp256b4xES1B_NS10_INS11_ILi2ELi4ELi3EEES14_NSR_INS5_IJS15_S1J_EEENS5_IJS1J_SB_EEEEEEENS4_17SM75_U32x4_LDSM_NENS4_14SM90_TMA_STOREES20_NS4_17SM90_U32x4_STSM_NENS4_39AutoVectorizingCopyWithAssumedAlignmentILi128EEEEEEvvEEEEvNT_6ParamsE,@"STO_CUDA_ENTRY STV_DEFAULT"
_ZN7cutlass13device_kernelINS_4gemm6kernel13GemmUniversalIN4cute5tupleIJiiiiEEENS1_10collective13CollectiveMmaINS1_35MainloopSm100TmaUmmaWarpSpecializedILi13ELi2ELi4ENS5_IJNS4_1CILi1EEENSA_ILi2EEESB_EEEEENS5_IJNSA_ILi64EEESF_SF_EEENS_6half_tENS5_IJlSB_lEEESH_SI_NS4_8TiledMMAINS4_8MMA_AtomIJNS4_20SM100_MMA_F16BF16_SSISH_SH_fLi64ELi64ELNS4_4UMMA5MajorE0ELSN_0ELNSM_7ScaleInE0ELSO_0EEEEEENS4_6LayoutINS5_IJSB_SB_SB_EEENS5_IJNSA_ILi0EEEST_ST_EEEEENS5_IJNS4_10UnderscoreESW_SW_EEEEENS4_23SM90_TMA_LOAD_MULTICASTENS4_14ComposedLayoutINS4_7SwizzleILi3ELi4ELi3EEENS4_18smem_ptr_flag_bitsILi16EEENSR_INS5_IJNSA_ILi8EEESF_EEENS5_IJSF_SB_EEEEEEEvNS4_8identityENS4_13SM90_TMA_LOADES19_vS1A_EENS_8epilogue10collective18CollectiveEpilogueINS1D_23Sm100TmaWarpSpecializedILi3ELi2ELi16ELb1ELb0EEEJSG_NS5_IJNSR_ISF_SB_EENSR_INSA_ILi32EEESB_EEEEESH_SI_SH_SI_NS1D_6fusion15FusionCallbacksIS1H_NS1M_17LinearCombinationISH_fSH_fLNS_15FloatRoundStyleE2EEESG_S1L_JEEENS4_5SM1004TMEM4LOAD26SM100_TMEM_LOAD_16dp256b4xES1B_NS10_INS11_ILi2ELi4ELi3EEES14_NSR_INS5_IJS15_S1J_EEENS5_IJS1J_SB_EEEEEEENS4_17SM75_U32x4_LDSM_NENS4_14SM90_TMA_STOREES20_NS4_17SM90_U32x4_STSM_NENS4_39AutoVectorizingCopyWithAssumedAlignmentILi128EEEEEEvvEEEEvNT_6ParamsE:
[----:B------:R-:W1:Y:S01]  /*0000*/  LDC R1, c[0x0][0x37c] ;  /* 0x0000df00ff017b82 */ /* 0x000e620000000800 */
[----:B------:R-:W2:Y:S01]  /*0010*/  S2R R55, SR_TID.X ;  /* 0x0000000000377919 */ /* 0x000ea20000002100 */
[----:B------:R-:W3:Y:S01]  /*0020*/  LDCU.64 UR8, c[0x0][0x890] ;  /* 0x00011200ff0877ac */ /* 0x000ee20008000a00 */
[----:B------:R-:W-:Y:S02]  /*0030*/  PRMT R45, RZ, 0x7610, R45 ;  /* 0x00007610ff2d7816 */ /* 0x000fe4000000002d */
[----:B------:R-:W-:Y:S01]  /*0040*/  ELECT P3, URZ, PT ;  /* 0x0000000000ff782f */ /* 0x000fe20003860000 */
[----:B---3--:R-:W-:-:S04]  /*0050*/  UISETP.NE.U32.AND UP0, UPT, UR8, URZ, UPT ;  /* 0x000000ff0800728c */ /* 0x008fc8000bf05070 */
[----:B------:R-:W-:Y:S01]  /*0060*/  UISETP.NE.AND.EX UP0, UPT, UR9, URZ, UPT, UP0 ;  /* 0x000000ff0900728c */ /* 0x000fe2000bf05300 */
[----:B--2---:R-:W-:-:S05]  /*0070*/  SHF.R.U32.HI R46, RZ, 0x5, R55 ;  /* 0x00000005ff2e7819 */ /* 0x004fca0000011637 */
[----:B------:R-:W2:Y:S02]  /*0080*/  SHFL.IDX PT, R0, R46, RZ, 0x1f ;  /* 0x00001fff2e007589 */ /* 0x000ea400000e0000 */
[----:B--2---:R-:W-:Y:S01]  /*0090*/  R2UR UR22, R0 ;  /* 0x00000000001672ca */ /* 0x004fe200000e0000 */
[----:B-1----:R-:W-:-:S14]  /*00a0*/  BRA.U UP0, `(.L_x_0) ;  /* 0x0000000100307547 */ /* 0x002fdc000b800000 */
[----:B------:R-:W1:Y:S02]  /*00b0*/  LDCU.64 UR4, c[0x0][0x888] ;  /* 0x00011100ff0477ac */ /* 0x000e640008000a00 */
[----:B-1----:R-:W-:-:S04]  /*00c0*/  UISETP.NE.U32.AND UP0, UPT, UR4, URZ, UPT ;  /* 0x000000ff0400728c */ /* 0x002fc8000bf05070 */
[----:B------:R-:W-:-:S09]  /*00d0*/  UISETP.NE.AND.EX UP0, UPT, UR5, URZ, UPT, UP0 ;  /* 0x000000ff0500728c */ /* 0x000fd2000bf05300 */
[----:B------:R-:W-:Y:S05]  /*00e0*/  BRA.U !UP0, `(.L_x_1) ;  /* 0x0000000108147547 */ /* 0x000fea000b800000 */
[----:B------:R-:W1:Y:S01]  /*00f0*/  LDC.64 R26, c[0x0][0x888] ;  /* 0x00022200ff1a7b82 */ /* 0x000e620000000a00 */
[----:B------:R-:W1:Y:S02]  /*0100*/  LDCU.64 UR4, c[0x0][0x358] ;  /* 0x00006b00ff0477ac */ /* 0x000e640008000a00 */
[----:B-1----:R1:W5:Y:S01]  /*0110*/  LDG.E R26, desc[UR4][R26.64] ;  /* 0x000000041a1a7981 */ /* 0x002362000c1e1900 */
[----:B------:R-:W-:Y:S01]  /*0120*/  HFMA2 R45, -RZ, RZ, 0, 5.9604644775390625e-08 ;  /* 0x00000001ff2d7431 */ /* 0x000fe200000001ff */
[----:B------:R-:W-:Y:S05]  /*0130*/  BRA `(.L_x_0) ;  /* 0x00000000000c7947 */ /* 0x000fea0003800000 */
.L_x_1:
[----:B------:R-:W1:Y:S01]  /*0140*/  LDCU UR4, c[0x0][0x880] ;  /* 0x00011000ff0477ac */ /* 0x000e620008000800 */
[----:B------:R-:W-:Y:S01]  /*0150*/  HFMA2 R45, -RZ, RZ, 0, 5.9604644775390625e-08 ;  /* 0x00000001ff2d7431 */ /* 0x000fe200000001ff */
[----:B-1----:R-:W-:-:S07]  /*0160*/  MOV R26, UR4 ;  /* 0x00000004001a7c02 */ /* 0x002fce0008000f00 */
.L_x_0:
[----:B------:R-:W2:Y:S02]  /*0170*/  LDCU.64 UR4, c[0x0][0x8b0] ;  /* 0x00011600ff0477ac */ /* 0x000ea40008000a00 */
[----:B--2---:R-:W-:-:S04]  /*0180*/  UISETP.NE.U32.AND UP0, UPT, UR4, URZ, UPT ;  /* 0x000000ff0400728c */ /* 0x004fc8000bf05070 */
[----:B------:R-:W-:-:S09]  /*0190*/  UISETP.NE.AND.EX UP0, UPT, UR5, URZ, UPT, UP0 ;  /* 0x000000ff0500728c */ /* 0x000fd2000bf05300 */
[----:B------:R-:W-:Y:S05]  /*01a0*/  BRA.U UP0, `(.L_x_2) ;  /* 0x0000000100287547 */ /* 0x000fea000b800000 */
[----:B------:R-:W2:Y:S02]  /*01b0*/  LDCU.64 UR4, c[0x0][0x8a8] ;  /* 0x00011500ff0477ac */ /* 0x000ea40008000a00 */
[----:B--2---:R-:W-:-:S04]  /*01c0*/  UISETP.NE.U32.AND UP0, UPT, UR4, URZ, UPT ;  /* 0x000000ff0400728c */ /* 0x004fc8000bf05070 */
[----:B------:R-:W-:-:S09]  /*01d0*/  UISETP.NE.AND.EX UP0, UPT, UR5, URZ, UPT, UP0 ;  /* 0x000000ff0500728c */ /* 0x000fd2000bf05300 */
[----:B------:R-:W-:Y:S05]  /*01e0*/  BRA.U !UP0, `(.L_x_3) ;  /* 0x0000000108107547 */ /* 0x000fea000b800000 */
[----:B------:R-:W2:Y:S01]  /*01f0*/  LDC.64 R24, c[0x0][0x8a8] ;  /* 0x00022a00ff187b82 */ /* 0x000ea20000000a00 */
[----:B------:R-:W2:Y:S02]  /*0200*/  LDCU.64 UR4, c[0x0][0x358] ;  /* 0x00006b00ff0477ac */ /* 0x000ea40008000a00 */
[----:B--2---:R2:W5:Y:S01]  /*0210*/  LDG.E R24, desc[UR4][R24.64] ;  /* 0x0000000418187981 */ /* 0x004562000c1e1900 */
[----:B------:R-:W-:Y:S05]  /*0220*/  BRA `(.L_x_2) ;  /* 0x0000000000087947 */ /* 0x000fea0003800000 */
.L_x_3:
[----:B------:R-:W2:Y:S02]  /*0230*/  LDCU UR4, c[0x0][0x8a0] ;  /* 0x00011400ff0477ac */ /* 0x000ea40008000800 */
[----:B--2---:R-:W-:Y:S02]  /*0240*/  MOV R24, UR4 ;  /* 0x0000000400187c02 */ /* 0x004fe40008000f00 */
.L_x_2:
[----:B------:R-:W-:Y:S01]  /*0250*/  IMAD.U32 R0, RZ, RZ, UR22 ;  /* 0x00000016ff007e24 */ /* 0x000fe2000f8e00ff */
[----:B------:R-:W-:Y:S04]  /*0260*/  BSSY.RECONVERGENT B0, `(.L_x_4) ;  /* 0x000000c000007945 */ /* 0x000fe80003800200 */
[C---:B------:R-:W-:Y:S02]  /*0270*/  ISETP.NE.OR P1, PT, R0.reuse, 0x1, !P3 ;  /* 0x000000010000780c */ /* 0x040fe40005f25670 */
[----:B------:R-:W-:-:S11]  /*0280*/  ISETP.NE.OR P0, PT, R0, 0x3, !P3 ;  /* 0x000000030000780c */ /* 0x000fd60005f05670 */
[----:B------:R-:W-:Y:S05]  /*0290*/  @P1 BRA `(.L_x_5) ;  /* 0x0000000000201947 */ /* 0x000fea0003800000 */
[----:B------:R-:W3:Y:S02]  /*02a0*/  LDCU.64 UR4, c[0x0][0x348] ;  /* 0x00006900ff0477ac */ /* 0x000ee40008000a00 */
[----:B---3--:R-:W-:Y:S02]  /*02b0*/  UIADD3 UR6, UP1, UPT, UR4, 0x80, URZ ;  /* 0x0000008004067890 */ /* 0x008fe4000ff3e0ff */
[----:B------:R-:W-:Y:S02]  /*02c0*/  UIADD3 UR4, UP0, UPT, UR4, 0x180, URZ ;  /* 0x0000018004047890 */ /* 0x000fe4000ff1e0ff */
[----:B------:R-:W-:Y:S02]  /*02d0*/  UIADD3.X UR7, UPT, UPT, URZ, UR5, URZ, UP1, !UPT ;  /* 0x00000005ff077290 */ /* 0x000fe40008ffe4ff */
[----:B------:R-:W-:-:S07]  /*02e0*/  UIADD3.X UR5, UPT, UPT, URZ, UR5, URZ, UP0, !UPT ;  /* 0x00000005ff057290 */ /* 0x000fce00087fe4ff */
[----:B------:R3:W-:Y:S02]  /*02f0*/  UTMACCTL.PF [UR6] ;  /* 0x00000000060079b9 */ /* 0x0007e40008040000 */
[----:B------:R3:W-:Y:S02]  /*0300*/  UTMACCTL.PF [UR4] ;  /* 0x00000000040079b9 */ /* 0x0007e40008040000 */
[----:B---3--:R-:W-:Y:S01]  /*0310*/  NOP ;  /* 0x0000000000007918 */ /* 0x008fe20000000000 */
.L_x_5:
[----:B------:R-:W-:Y:S05]  /*0320*/  BSYNC.RECONVERGENT B0 ;  /* 0x0000000000007941 */ /* 0x000fea0003800200 */
.L_x_4:
[----:B------:R-:W-:Y:S04]  /*0330*/  BSSY.RECONVERGENT B0, `(.L_x_6) ;  /* 0x000000a000007945 */ /* 0x000fe80003800200 */
        /* <DEDUP_REMOVED lines=9> */
.L_x_7:
[----:B------:R-:W-:Y:S05]  /*03d0*/  BSYNC.RECONVERGENT B0 ;  /* 0x0000000000007941 */ /* 0x000fea0003800200 */
.L_x_6:
[----:B------:R-:W3:Y:S01]  /*03e0*/  LDCU.64 UR4, c[0x0][0x888] ;  /* 0x00011100ff0477ac */ /* 0x000ee20008000a00 */
[----:B------:R-:W-:Y:S02]  /*03f0*/  UISETP.EQ.U32.AND UP1, UPT, UR8, URZ, UPT ;  /* 0x000000ff0800728c */ /* 0x000fe4000bf22070 */
[----:B------:R-:W-:Y:S02]  /*0400*/  UPLOP3.LUT UP3, UPT, UPT, UPT, UPT, 0x80, 0x8 ;  /* 0x000000000008789c */ /* 0x000fe40003f6f070 */
[----:B---3--:R-:W-:-:S04]  /*0410*/  UISETP.NE.U32.AND UP0, UPT, UR4, URZ, UPT ;  /* 0x000000ff0400728c */ /* 0x008fc8000bf05070 */
[----:B------:R-:W-:-:S04]  /*0420*/  UISETP.NE.AND.EX UP0, UPT, UR5, URZ, UPT, UP0 ;  /* 0x000000ff0500728c */ /* 0x000fc8000bf05300 */
[----:B------:R-:W-:-:S04]  /*0430*/  UISETP.EQ.OR.EX UP2, UPT, UR9, URZ, !UP0, UP1 ;  /* 0x000000ff0900728c */ /* 0x000fc8000c742710 */
[----:B------:R-:W-:-:S06]  /*0440*/  UP2UR UR4, UPR, URZ, 0x4 ;  /* 0x00000004ff047883 */ /* 0x000fcc0008000000 */
[----:B------:R-:W-:Y:S01]  /*0450*/  MOV R49, UR4 ;  /* 0x0000000400317c02 */ /* 0x000fe20008000f00 */
[----:B------:R-:W-:Y:S06]  /*0460*/  BRA.U !UP2, `(.L_x_8) ;  /* 0x000000010a207547 */ /* 0x000fec000b800000 */
[----:B------:R-:W-:Y:S01]  /*0470*/  UISETP.NE.U32.AND UP1, UPT, UR8, URZ, UPT ;  /* 0x000000ff0800728c */ /* 0x000fe2000bf25070 */
[----:B-----5:R-:W-:Y:S01]  /*0480*/  FSETP.NEU.AND P0, PT, R26, RZ, PT ;  /* 0x000000ff1a00720b */ /* 0x020fe20003f0d000 */
[----:B------:R-:W-:Y:S02]  /*0490*/  USEL UR4, URZ, 0xffffffff, UP0 ;  /* 0xffffffffff047887 */ /* 0x000fe40008000000 */
[----:B------:R-:W-:-:S10]  /*04a0*/  UISETP.NE.AND.EX UP1, UPT, UR9, URZ, UPT, UP1 ;  /* 0x000000ff0900728c */ /* 0x000fd4000bf25310 */
[----:B------:R-:W-:Y:S01]  /*04b0*/  VOTEU.ANY UP0, P0 ;  /* 0x0000000000ff7886 */ /* 0x000fe20000000100 */
[----:B------:R-:W-:-:S04]  /*04c0*/  @!UP1 USEL UR4, URZ, 0xffffffff, UP0 ;  /* 0xffffffffff049887 */ /* 0x000fc80008000000 */
[----:B------:R-:W-:-:S04]  /*04d0*/  ULOP3.LUT UR4, UR4, 0x1, URZ, 0xc0, !UPT ;  /* 0x0000000104047892 */ /* 0x000fc8000f8ec0ff */
[----:B------:R-:W-:-:S11]  /*04e0*/  UISETP.NE.U32.AND UP3, UPT, UR4, 0x1, UPT ;  /* 0x000000010400788c */ /* 0x000fd6000bf65070 */
.L_x_8:
[----:B------:R-:W3:Y:S01]  /*04f0*/  SHFL.IDX PT, R2, R46, RZ, 0x1f ;  /* 0x00001fff2e027589 */ /* 0x000ee200000e0000 */
[----:B------:R-:W-:-:S04]  /*0500*/  UISETP.NE.AND UP0, UPT, UR22, 0x2, UPT ;  /* 0x000000021600788c */ /* 0x000fc8000bf05270 */
[----:B------:R-:W-:Y:S01]  /*0510*/  USEL UR37, URZ, 0x1, UP0 ;  /* 0x00000001ff257887 */ /* 0x000fe20008000000 */
[----:B---3--:R-:W-:-:S13]  /*0520*/  ISETP.NE.AND P0, PT, R2, RZ, PT ;  /* 0x000000ff0200720c */ /* 0x008fda0003f05270 */
[----:B------:R-:W-:Y:S05]  /*0530*/  @P0 BRA `(.L_x_9) ;  /* 0x0000000000ac0947 */ /* 0x000fea0003800000 */
[----:B------:R-:W-:Y:S01]  /*0540*/  ELECT P0, URZ, PT ;  /* 0x0000000000ff782f */ /* 0x000fe20003800000 */
[----:B------:R-:W-:-:S12]  /*0550*/  BSSY.RECONVERGENT B0, `(.L_x_9) ;  /* 0x0000029000007945 */ /* 0x000fd80003800200 */
[----:B------:R-:W-:Y:S05]  /*0560*/  @!P0 BRA `(.L_x_10) ;  /* 0x00000000009c8947 */ /* 0x000fea0003800000 */
[----:B------:R-:W3:Y:S01]  /*0570*/  S2UR UR4, SR_CgaCtaId ;  /* 0x00000000000479c3 */ /* 0x000ee20000008800 */
[----:B------:R-:W-:Y:S01]  /*0580*/  UMOV UR5, 0x400 ;  /* 0x0000040000057882 */ /* 0x000fe20000000000 */
[----:B------:R-:W-:Y:S01]  /*0590*/  UMOV UR8, 0x1 ;  /* 0x0000000100087882 */ /* 0x000fe20000000000 */
[----:B------:R-:W-:Y:S01]  /*05a0*/  UMOV UR6, 0x2 ;  /* 0x0000000200067882 */ /* 0x000fe20000000000 */
[----:B------:R-:W-:-:S04]  /*05b0*/  UIADD3 UR8, UPT, UPT, -UR8, 0x100000, URZ ;  /* 0x0010000008087890 */ /* 0x000fc8000fffe1ff */
[----:B------:R-:W-:Y:S02]  /*05c0*/  USHF.L.U32 UR9, UR8, 0xb, URZ ;  /* 0x0000000b08097899 */ /* 0x000fe400080006ff */
[----:B------:R-:W-:Y:S02]  /*05d0*/  USHF.L.U32 UR8, UR8, 0x1, URZ ;  /* 0x0000000108087899 */ /* 0x000fe400080006ff */
[----:B------:R-:W-:-:S04]  /*05e0*/  UIADD3 UR6, UPT, UPT, -UR6, 0x100000, URZ ;  /* 0x0010000006067890 */ /* 0x000fc8000fffe1ff */
[----:B------:R-:W-:Y:S02]  /*05f0*/  USHF.L.U32 UR7, UR6, 0xb, URZ ;  /* 0x0000000b06077899 */ /* 0x000fe400080006ff */
[----:B------:R-:W-:Y:S02]  /*0600*/  USHF.L.U32 UR6, UR6, 0x1, URZ ;  /* 0x0000000106067899 */ /* 0x000fe400080006ff */
[----:B---3--:R-:W-:Y:S01]  /*0610*/  ULEA UR4, UR4, UR5, 0x18 ;  /* 0x0000000504047291 */ /* 0x008fe2000f8ec0ff */
[----:B------:R-:W3:Y:S11]  /*0620*/  FENCE.VIEW.ASYNC.S ;  /* 0x00000000000073c6 */ /* 0x000ef60000000000 */
[----:B---3--:R3:W4:Y:S01]  /*0630*/  SYNCS.EXCH.64 URZ, [UR4], UR8 ;  /* 0x0000000804ff75b2 */ /* 0x0087220008000100 */
[----:B------:R3:W1:Y:S01]  /*0640*/  SYNCS.EXCH.64 URZ, [UR4+0x68], UR6 ;  /* 0x0000680604ff75b2 */ /* 0x0006620008000100 */
        /* <DEDUP_REMOVED lines=23> */
[----:B------:R3:W1:Y:S02]  /*07c0*/  SYNCS.EXCH.64 URZ, [UR4+0xc8], UR6 ;  /* 0x0000c80604ff75b2 */ /* 0x0006640008000100 */
[----:B---34-:R-:W-:Y:S01]  /*07d0*/  NOP ;  /* 0x0000000000007918 */ /* 0x018fe20000000000 */
.L_x_10:
[----:B------:R-:W-:Y:S05]  /*07e0*/  BSYNC.RECONVERGENT B0 ;  /* 0x0000000000007941 */ /* 0x000fea0003800200 */
.L_x_9:
[----:B------:R-:W3:Y:S01]  /*07f0*/  SHFL.IDX PT, R2, R46, RZ, 0x1f ;  /* 0x00001fff2e027589 */ /* 0x000ee200000e0000 */
[----:B------:R-:W-:Y:S01]  /*0800*/  NOP ;  /* 0x0000000000007918 */ /* 0x000fe20000000000 */
[----:B---3--:R-:W-:-:S13]  /*0810*/  ISETP.NE.AND P0, PT, R2, 0x1, PT ;  /* 0x000000010200780c */ /* 0x008fda0003f05270 */
[----:B------:R-:W-:Y:S05]  /*0820*/  @P0 BRA `(.L_x_11) ;  /* 0x0000000000500947 */ /* 0x000fea0003800000 */
        /* <DEDUP_REMOVED lines=9> */
[----:B------:R-:W-:Y:S01]  /*08c0*/  USHF.L.U32 UR6, UR6, 0x1, URZ ;  /* 0x0000000106067899 */ /* 0x000fe200080006ff */
[----:B------:R-:W-:Y:S01]  /*08d0*/  ELECT P0, URZ, PT ;  /* 0x0000000000ff782f */ /* 0x000fe20003800000 */
[----:B---3--:R-:W-:Y:S01]  /*08e0*/  ULEA UR4, UR4, UR5, 0x18 ;  /* 0x0000000504047291 */ /* 0x008fe2000f8ec0ff */
[----:B------:R-:W3:Y:S11]  /*08f0*/  FENCE.VIEW.ASYNC.S ;  /* 0x00000000000073c6 */ /* 0x000ef60000000000 */
[----:B---3--:R3:W4:Y:S01]  /*0900*/  SYNCS.EXCH.64 URZ, [UR4+0xd0], UR8 ;  /* 0x0000d00804ff75b2 */ /* 0x0087220008000100 */
[----:B------:R3:W1:Y:S01]  /*0910*/  SYNCS.EXCH.64 URZ, [UR4+0xe8], UR6 ;  /* 0x0000e80604ff75b2 */ /* 0x0006620008000100 */
[----:B------:R3:W1:Y:S01]  /*0920*/  SYNCS.EXCH.64 URZ, [UR4+0xd8], UR8 ;  /* 0x0000d80804ff75b2 */ /* 0x0006620008000100 */
[----:B------:R3:W1:Y:S01]  /*0930*/  SYNCS.EXCH.64 URZ, [UR4+0xf0], UR6 ;  /* 0x0000f00604ff75b2 */ /* 0x0006620008000100 */
[----:B------:R3:W1:Y:S01]  /*0940*/  SYNCS.EXCH.64 URZ, [UR4+0xe0], UR8 ;  /* 0x0000e00804ff75b2 */ /* 0x0006620008000100 */
[----:B------:R3:W1:Y:S01]  /*0950*/  SYNCS.EXCH.64 URZ, [UR4+0xf8], UR6 ;  /* 0x0000f80604ff75b2 */ /* 0x0006620008000100 */
[----:B------:R-:W-:Y:S01]  /*0960*/  NOP ;  /* 0x0000000000007918 */ /* 0x000fe20000000000 */
.L_x_11:
[----:B------:R-:W2:Y:S01]  /*0970*/  SHFL.IDX PT, R2, R46, RZ, 0x1f ;  /* 0x00001fff2e027589 */ /* 0x000ea200000e0000 */
[----:B------:R-:W-:Y:S01]  /*0980*/  NOP ;  /* 0x0000000000007918 */ /* 0x000fe20000000000 */
[----:B--2---:R-:W-:-:S13]  /*0990*/  ISETP.NE.AND P0, PT, R2, 0x3, PT ;  /* 0x000000030200780c */ /* 0x004fda0003f05270 */
[----:B------:R-:W-:Y:S05]  /*09a0*/  @P0 BRA `(.L_x_12) ;  /* 0x0000000000300947 */ /* 0x000fea0003800000 */
[----:B---3--:R-:W2:Y:S01]  /*09b0*/  S2UR UR6, SR_CgaCtaId ;  /* 0x00000000000679c3 */ /* 0x008ea20000008800 */
[----:B------:R-:W-:Y:S01]  /*09c0*/  UMOV UR4, 0x400 ;  /* 0x0000040000047882 */ /* 0x000fe20000000000 */
[----:B------:R-:W-:Y:S01]  /*09d0*/  UMOV UR5, 0x20 ;  /* 0x0000002000057882 */ /* 0x000fe20000000000 */
[----:B------:R-:W-:Y:S01]  /*09e0*/  ELECT P0, URZ, PT ;  /* 0x0000000000ff782f */ /* 0x000fe20003800000 */
[----:B--2---:R-:W-:Y:S02]  /*09f0*/  ULEA UR6, UR6, UR4, 0x18 ;  /* 0x0000000406067291 */ /* 0x004fe4000f8ec0ff */
[----:B------:R-:W-:-:S04]  /*0a00*/  UIADD3 UR4, UPT, UPT, -UR5, 0x100000, URZ ;  /* 0x0010000005047890 */ /* 0x000fc8000fffe1ff */
[----:B------:R-:W-:Y:S02]  /*0a10*/  USHF.L.U32 UR5, UR4, 0xb, URZ ;  /* 0x0000000b04057899 */ /* 0x000fe400080006ff */
[----:B------:R-:W-:Y:S01]  /*0a20*/  USHF.L.U32 UR4, UR4, 0x1, URZ ;  /* 0x0000000104047899 */ /* 0x000fe200080006ff */
[----:B------:R-:W2:Y:S11]  /*0a30*/  FENCE.VIEW.ASYNC.S ;  /* 0x00000000000073c6 */ /* 0x000eb60000000000 */
[----:B--2---:R2:W3:Y:S01]  /*0a40*/  SYNCS.EXCH.64 URZ, [UR6+0x100], UR4 ;  /* 0x0001000406ff75b2 */ /* 0x0044e20008000100 */
[----:B------:R2:W1:Y:S01]  /*0a50*/  SYNCS.EXCH.64 URZ, [UR6+0x108], UR4 ;  /* 0x0001080406ff75b2 */ /* 0x0004620008000100 */
[----:B------:R-:W-:Y:S01]  /*0a60*/  NOP ;  /* 0x0000000000007918 */ /* 0x000fe20000000000 */
.L_x_12:
[----:B------:R-:W4:Y:S01]  /*0a70*/  SHFL.IDX PT, R2, R46, RZ, 0x1f ;  /* 0x00001fff2e027589 */ /* 0x000f2200000e0000 */
[----:B------:R-:W-:Y:S01]  /*0a80*/  NOP ;  /* 0x0000000000007918 */ /* 0x000fe20000000000 */
[----:B----4-:R-:W-:-:S13]  /*0a90*/  ISETP.NE.AND P0, PT, R2, 0x4, PT ;  /* 0x000000040200780c */ /* 0x010fda0003f05270 */
[----:B------:R-:W-:Y:S05]  /*0aa0*/  @P0 BRA `(.L_x_13) ;  /* 0x00000000004c0947 */ /* 0x000fea0003800000 */
[----:B--23--:R-:W2:Y:S01]  /*0ab0*/  S2UR UR6, SR_CgaCtaId ;  /* 0x00000000000679c3 */ /* 0x00cea20000008800 */
[----:B------:R-:W-:Y:S01]  /*0ac0*/  UMOV UR4, 0x1e0 ;  /* 0x000001e000047882 */ /* 0x000fe20000000000 */
[----:B------:R-:W-:Y:S01]  /*0ad0*/  UMOV UR5, 0x400 ;  /* 0x0000040000057882 */ /* 0x000fe20000000000 */
[----:B------:R-:W-:Y:S01]  /*0ae0*/  USEL UR4, UR4, 0x1a0, UP3 ;  /* 0x000001a004047887 */ /* 0x000fe20009800000 */
[----:B------:R-:W-:Y:S01]  /*0af0*/  UMOV UR8, 0x1 ;  /* 0x0000000100087882 */ /* 0x000fe20000000000 */
[----:B------:R-:W-:Y:S01]  /*0b00*/  ELECT P0, URZ, PT ;  /* 0x0000000000ff782f */ /* 0x000fe20003800000 */
[----:B------:R-:W-:-:S04]  /*0b10*/  UIADD3 UR8, UPT, UPT, -UR8, 0x100000, URZ ;  /* 0x0010000008087890 */ /* 0x000fc8000fffe1ff */
[----:B------:R-:W-:Y:S02]  /*0b20*/  USHF.L.U32 UR9, UR8, 0xb, URZ ;  /* 0x0000000b08097899 */ /* 0x000fe400080006ff */
[----:B------:R-:W-:Y:S02]  /*0b30*/  USHF.L.U32 UR8, UR8, 0x1, URZ ;  /* 0x0000000108087899 */ /* 0x000fe400080006ff */
[----:B--2---:R-:W-:Y:S02]  /*0b40*/  ULEA UR6, UR6, UR5, 0x18 ;  /* 0x0000000506067291 */ /* 0x004fe4000f8ec0ff */
[----:B------:R-:W-:-:S04]  /*0b50*/  UIADD3 UR4, UPT, UPT, -UR4, 0x100000, URZ ;  /* 0x0010000004047890 */ /* 0x000fc8000fffe1ff */
[----:B------:R-:W-:Y:S02]  /*0b60*/  USHF.L.U32 UR5, UR4, 0xb, URZ ;  /* 0x0000000b04057899 */ /* 0x000fe400080006ff */
[----:B------:R-:W-:Y:S01]  /*0b70*/  USHF.L.U32 UR4, UR4, 0x1, URZ ;  /* 0x0000000104047899 */ /* 0x000fe200080006ff */
[----:B------:R-:W2:Y:S03]  /*0b80*/  FENCE.VIEW.ASYNC.S ;  /* 0x00000000000073c6 */ /* 0x000ea60000000000 */
[----:B--2---:R4:W2:Y:S08]  /*0b90*/  SYNCS.EXCH.64 URZ, [UR6+0x110], UR8 ;  /* 0x0001100806ff75b2 */ /* 0x0048b00008000100 */
[----:B------:R4:W3:Y:S01]  /*0ba0*/  SYNCS.EXCH.64 URZ, [UR6+0x120], UR4 ;  /* 0x0001200406ff75b2 */ /* 0x0008e20008000100 */
[----:B------:R4:W1:Y:S01]  /*0bb0*/  SYNCS.EXCH.64 URZ, [UR6+0x118], UR8 ;  /* 0x0001180806ff75b2 */ /* 0x0008620008000100 */
[----:B------:R4:W1:Y:S02]  /*0bc0*/  SYNCS.EXCH.64 URZ, [UR6+0x128], UR4 ;  /* 0x0001280406ff75b2 */ /* 0x0008640008000100 */
[----:B----4-:R-:W-:Y:S01]  /*0bd0*/  NOP ;  /* 0x0000000000007918 */ /* 0x010fe20000000000 */
.L_x_13:
[----:B------:R-:W4:Y:S01]  /*0be0*/  SHFL.IDX PT, R2, R46, RZ, 0x1f ;  /* 0x00001fff2e027589 */ /* 0x000f2200000e0000 */
[----:B------:R-:W-:Y:S01]  /*0bf0*/  NOP ;  /* 0x0000000000007918 */ /* 0x000fe20000000000 */
[----:B----4-:R-:W-:-:S13]  /*0c00*/  ISETP.NE.AND P0, PT, R2, 0x5, PT ;  /* 0x000000050200780c */ /* 0x010fda0003f05270 */
[----:B------:R-:W-:Y:S05]  /*0c10*/  @P0 BRA `(.L_x_14) ;  /* 0x0000000000580947 */ /* 0x000fea0003800000 */
[----:B--23--:R-:W2:Y:S01]  /*0c20*/  S2UR UR4, SR_CgaCtaId ;  /* 0x00000000000479c3 */ /* 0x00cea20000008800 */
        /* <DEDUP_REMOVED lines=10> */
[----:B--2---:R-:W-:Y:S01]  /*0cd0*/  ULEA UR4, UR4, UR5, 0x18 ;  /* 0x0000000504047291 */ /* 0x004fe2000f8ec0ff */
[----:B------:R-:W2:Y:S11]  /*0ce0*/  FENCE.VIEW.ASYNC.S ;  /* 0x00000000000073c6 */ /* 0x000eb60000000000 */
[----:B--2---:R4:W2:Y:S01]  /*0cf0*/  SYNCS.EXCH.64 URZ, [UR4+0x130], UR8 ;  /* 0x0001300804ff75b2 */ /* 0x0048a20008000100 */
[----:B------:R4:W3:Y:S01]  /*0d00*/  SYNCS.EXCH.64 URZ, [UR4+0x150], UR6 ;  /* 0x0001500604ff75b2 */ /* 0x0008e20008000100 */
[----:B------:R4:W1:Y:S01]  /*0d10*/  SYNCS.EXCH.64 URZ, [UR4+0x138], UR8 ;  /* 0x0001380804ff75b2 */ /* 0x0008620008000100 */
[----:B------:R4:W1:Y:S01]  /*0d20*/  SYNCS.EXCH.64 URZ, [UR4+0x158], UR6 ;  /* 0x0001580604ff75b2 */ /* 0x0008620008000100 */
[----:B------:R4:W1:Y:S01]  /*0d30*/  SYNCS.EXCH.64 URZ, [UR4+0x140], UR8 ;  /* 0x0001400804ff75b2 */ /* 0x0008620008000100 */
[----:B------:R4:W1:Y:S01]  /*0d40*/  SYNCS.EXCH.64 URZ, [UR4+0x160], UR6 ;  /* 0x0001600604ff75b2 */ /* 0x0008620008000100 */
[----:B------:R4:W1:Y:S01]  /*0d50*/  SYNCS.EXCH.64 URZ, [UR4+0x148], UR8 ;  /* 0x0001480804ff75b2 */ /* 0x0008620008000100 */
[----:B------:R4:W1:Y:S02]  /*0d60*/  SYNCS.EXCH.64 URZ, [UR4+0x168], UR6 ;  /* 0x0001680604ff75b2 */ /* 0x0008640008000100 */
[----:B----4-:R-:W-:Y:S01]  /*0d70*/  NOP ;  /* 0x0000000000007918 */ /* 0x010fe20000000000 */
.L_x_14:
[----:B------:R-:W4:Y:S01]  /*0d80*/  SHFL.IDX PT, R2, R46, RZ, 0x1f ;  /* 0x00001fff2e027589 */ /* 0x000f2200000e0000 */
[----:B------:R-:W1:Y:S01]  /*0d90*/  S2UR UR54, SR_CgaCtaId ;  /* 0x00000000003679c3 */ /* 0x000e620000008800 */
[----:B------:R-:W-:Y:S01]  /*0da0*/  NOP ;  /* 0x0000000000007918 */ /* 0x000fe20000000000 */
[----:B----4-:R-:W-:-:S13]  /*0db0*/  ISETP.NE.AND P0, PT, R2, 0x3, PT ;  /* 0x000000030200780c */ /* 0x010fda0003f05270 */
[----:B-1----:R-:W-:Y:S05]  /*0dc0*/  @P0 BRA `(.L_x_15) ;  /* 0x0000000000340947 */ /* 0x002fea0003800000 */
[----:B--23--:R-:W-:Y:S01]  /*0dd0*/  UMOV UR4, 0x400 ;  /* 0x0000040000047882 */ /* 0x00cfe20000000000 */
[----:B------:R-:W-:Y:S01]  /*0de0*/  UMOV UR6, 0x20 ;  /* 0x0000002000067882 */ /* 0x000fe20000000000 */
[----:B------:R-:W-:Y:S02]  /*0df0*/  ULEA UR4, UR54, UR4, 0x18 ;  /* 0x0000000436047291 */ /* 0x000fe4000f8ec0ff */
[----:B------:R-:W-:-:S04]  /*0e00*/  UIADD3 UR6, UPT, UPT, -UR6, 0x100000, URZ ;  /* 0x0010000006067890 */ /* 0x000fc8000fffe1ff */
[----:B------:R-:W-:Y:S02]  /*0e10*/  USHF.L.U32 UR7, UR6, 0xb, URZ ;  /* 0x0000000b06077899 */ /* 0x000fe400080006ff */
[----:B------:R-:W-:Y:S01]  /*0e20*/  USHF.L.U32 UR6, UR6, 0x1, URZ ;  /* 0x0000000106067899 */ /* 0x000fe200080006ff */
[----:B------:R-:W-:Y:S01]  /*0e30*/  ELECT P0, URZ, PT ;  /* 0x0000000000ff782f */ /* 0x000fe20003800000 */
[----:B------:R-:W1:Y:S10]  /*0e40*/  FENCE.VIEW.ASYNC.S ;  /* 0x00000000000073c6 */ /* 0x000e740000000000 */
[----:B-1----:R1:W4:Y:S01]  /*0e50*/  SYNCS.EXCH.64 URZ, [UR4+0x170], UR6 ;  /* 0x0001700604ff75b2 */ /* 0x0023220008000100 */
[----:B------:R1:W2:Y:S01]  /*0e60*/  SYNCS.EXCH.64 URZ, [UR4+0x180], UR6 ;  /* 0x0001800604ff75b2 */ /* 0x0002a20008000100 */
[----:B------:R1:W3:Y:S01]  /*0e70*/  SYNCS.EXCH.64 URZ, [UR4+0x178], UR6 ;  /* 0x0001780604ff75b2 */ /* 0x0002e20008000100 */
[----:B------:R1:W1:Y:S01]  /*0e80*/  SYNCS.EXCH.64 URZ, [UR4+0x188], UR6 ;  /* 0x0001880604ff75b2 */ /* 0x0002620008000100 */
[----:B------:R-:W-:Y:S01]  /*0e90*/  NOP ;  /* 0x0000000000007918 */ /* 0x000fe20000000000 */
.L_x_15:
[----:B-123--:R-:W1:Y:S01]  /*0ea0*/  LDCU UR4, c[0x0][0x36c] ;  /* 0x00006d80ff0477ac */ /* 0x00ee620008000800 */
[----:B------:R-:W-:Y:S01]  /*0eb0*/  ISETP.NE.OR P3, PT, R0, 0x2, !P3 ;  /* 0x000000020000780c */ /* 0x000fe20005f65670 */
[----:B------:R-:W-:Y:S01]  /*0ec0*/  NOP ;  /* 0x0000000000007918 */ /* 0x000fe20000000000 */
[----:B------:R-:W-:Y:S01]  /*0ed0*/  LOP3.LUT R0, R55, 0x1f, RZ, 0xc0, !PT ;  /* 0x0000001f37007812 */ /* 0x000fe200078ec0ff */
[----:B------:R-:W-:Y:S02]  /*0ee0*/  UISETP.NE.AND UP4, UPT, UR22, URZ, UPT ;  /* 0x000000ff1600728c */ /* 0x000fe4000bf85270 */
[----:B-1----:R-:W-:-:S09]  /*0ef0*/  UISETP.EQ.U32.AND UP5, UPT, UR4, 0x1, UPT ;  /* 0x000000010400788c */ /* 0x002fd2000bfa2070 */
[----:B------:R-:W-:Y:S05]  /*0f00*/  BRA.U !UP5, `(.L_x_16) ;  /* 0x000000010d087547 */ /* 0x000fea000b800000 */
[----:B----4-:R-:W-:Y:S01]  /*0f10*/  UCGABAR_ARV ;  /* 0x00000000000079c7 */ /* 0x010fe20008000000 */
[----:B------:R-:W-:Y:S05]  /*0f20*/  BRA `(.L_x_17) ;  /* 0x0000000000047947 */ /* 0x000fea0003800000 */
.L_x_16:
[----:B----4-:R-:W-:Y:S01]  /*0f30*/  NOP ;  /* 0x0000000000007918 */ /* 0x010fe20000000000 */
.L_x_17:
[----:B------:R-:W1:Y:S01]  /*0f40*/  S2UR UR7, SR_CTAID.X ;  /* 0x00000000000779c3 */ /* 0x000e620000002500 */
[----:B------:R-:W-:-:S05]  /*0f50*/  CS2R.32 R48, SR_CgaSize ;  /* 0x0000000000307805 */ /* 0x000fca0000008a00 */
[----:B------:R-:W-:-:S05]  /*0f60*/  IMAD R48, R48, -0xa0, RZ ;  /* 0xffffff6030307824 */ /* 0x000fca00078e02ff */
[----:B------:R-:W-:-:S14]  /*0f70*/  R2UR UR5, R48 ;  /* 0x00000000300572ca */ /* 0x000fdc00000e0000 */
[----:B------:R-:W2:Y:S01]  /*0f80*/  LDCU UR5, c[0x0][UR5+0x2b0] ;  /* 0x00005600050577ac */ /* 0x000ea20008000800 */
[----:B------:R-:W-:-:S05]  /*0f90*/  CS2R.32 R48, SR_CgaSize ;  /* 0x0000000000307805 */ /* 0x000fca0000008a00 */
[----:B------:R-:W-:-:S05]  /*0fa0*/  IMAD R48, R48, -0xa0, RZ ;  /* 0xffffff6030307824 */ /* 0x000fca00078e02ff */
[----:B------:R-:W-:-:S14]  /*0fb0*/  R2UR UR4, R48 ;  /* 0x00000000300472ca */ /* 0x000fdc00000e0000 */
[----:B------:R-:W3:Y:S01]  /*0fc0*/  LDCU UR4, c[0x0][UR4+0x2b4] ;  /* 0x00005680040477ac */ /* 0x000ee20008000800 */
[----:B------:R-:W4:Y:S01]  /*0fd0*/  S2UR UR8, SR_CTAID.Y ;  /* 0x00000000000879c3 */ /* 0x000f220000002600 */
[----:B------:R-:W-:-:S05]  /*0fe0*/  CS2R.32 R48, SR_CgaSize ;  /* 0x0000000000307805 */ /* 0x000fca0000008a00 */
[----:B------:R-:W-:-:S05]  /*0ff0*/  IMAD R48, R48, -0xa0, RZ ;  /* 0xffffff6030307824 */ /* 0x000fca00078e02ff */
[----:B------:R-:W-:-:S14]  /*1000*/  R2UR UR9, R48 ;  /* 0x00000000300972ca */ /* 0x000fdc00000e0000 */
[----:B------:R-:W3:Y:S01]  /*1010*/  LDCU UR9, c[0x0][UR9+0x2a0] ;  /* 0x00005400090977ac */ /* 0x000ee20008000800 */
[----:B------:R-:W-:-:S05]  /*1020*/  CS2R.32 R48, SR_CgaSize ;  /* 0x0000000000307805 */ /* 0x000fca0000008a00 */
[----:B------:R-:W-:-:S05]  /*1030*/  IMAD R48, R48, -0xa0, RZ ;  /* 0xffffff6030307824 */ /* 0x000fca00078e02ff */
[----:B------:R-:W-:-:S14]  /*1040*/  R2UR UR10, R48 ;  /* 0x00000000300a72ca */ /* 0x000fdc00000e0000 */
[----:B------:R-:W3:Y:S01]  /*1050*/  LDCU UR10, c[0x0][UR10+0x2a4] ;  /* 0x000054800a0a77ac */ /* 0x000ee20008000800 */
[----:B------:R-:W3:Y:S01]  /*1060*/  S2UR UR36, SR_CTAID.Z ;  /* 0x00000000002479c3 */ /* 0x000ee20000002700 */
[----:B------:R-:W3:Y:S01]  /*1070*/  LDCU UR23, c[0x0][0xb24] ;  /* 0x00016480ff1777ac */ /* 0x000ee20008000800 */
[----:B------:R-:W3:Y:S01]  /*1080*/  LDCU UR40, c[0x0][0xb24] ;  /* 0x00016480ff2877ac */ /* 0x000ee20008000800 */
[----:B-1----:R-:W-:Y:S01]  /*1090*/  I2FP.F32.U32 R3, UR7 ;  /* 0x0000000700037c45 */ /* 0x002fe20008201000 */
[----:B------:R-:W1:Y:S04]  /*10a0*/  LDCU UR27, c[0x0][0xb30] ;  /* 0x00016600ff1b77ac */ /* 0x000e680008000800 */
[----:B--2---:R-:W-:Y:S01]  /*10b0*/  FMUL R3, R3, UR5 ;  /* 0x0000000503037c20 */ /* 0x004fe20008400000 */
[----:B------:R-:W-:Y:S01]  /*10c0*/  USHF.L.U32 UR24, UR54, 0xb, URZ ;  /* 0x0000000b36187899 */ /* 0x000fe200080006ff */
[----:B----4-:R-:W-:Y:S01]  /*10d0*/  I2FP.F32.U32 R2, UR8 ;  /* 0x0000000800027c45 */ /* 0x010fe20008201000 */
[----:B------:R-:W-:Y:S01]  /*10e0*/  UMOV UR26, UR7 ;  /* 0x00000007001a7c82 */ /* 0x000fe20008000000 */
[----:B------:R-:W-:-:S02]  /*10f0*/  UMOV UR30, UR8 ;  /* 0x00000008001e7c82 */ /* 0x000fc40008000000 */
[----:B------:R-:W2:Y:S01]  /*1100*/  F2I.U32.TRUNC.NTZ R3, R3 ;  /* 0x0000000300037305 */ /* 0x000ea2000020f000 */
[----:B---3--:R-:W-:Y:S01]  /*1110*/  UISETP.GE.AND UP2, UPT, UR23, 0x1, UPT ;  /* 0x000000011700788c */ /* 0x008fe2000bf46270 */
[----:B------:R-:W-:-:S06]  /*1120*/  FMUL R2, R2, UR4 ;  /* 0x0000000402027c20 */ /* 0x000fcc0008400000 */
[----:B------:R-:W3:Y:S01]  /*1130*/  F2I.U32.TRUNC.NTZ R2, R2 ;  /* 0x0000000200027305 */ /* 0x000ee2000020f000 */
[----:B--2---:R-:W-:Y:S02]  /*1140*/  R2UR UR4, R3 ;  /* 0x00000000030472ca */ /* 0x004fe400000e0000 */
[----:B---3--:R-:W-:Y:S02]  /*1150*/  R2UR UR6, R2 ;  /* 0x00000000020672ca */ /* 0x008fe400000e0000 */
[----:B------:R-:W-:-:S09]  /*1160*/  PRMT R2, RZ, 0x7610, R2 ;  /* 0x00007610ff027816 */ /* 0x000fd20000000002 */
[----:B------:R-:W-:-:S04]  /*1170*/  UIADD3 UR5, UPT, UPT, -UR4, URZ, URZ ;  /* 0x000000ff04057290 */ /* 0x000fc8000fffe1ff */
[----:B------:R-:W-:Y:S02]  /*1180*/  UIMAD UR5, UR9, UR5, UR7 ;  /* 0x00000005090572a4 */ /* 0x000fe4000f8e0207 */
[----:B------:R-:W-:-:S04]  /*1190*/  UIADD3 UR4, UPT, UPT, -UR6, URZ, URZ ;  /* 0x000000ff06047290 */ /* 0x000fc8000fffe1ff */
[----:B------:R-:W-:Y:S01]  /*11a0*/  IMAD.U32 R48, RZ, RZ, UR5 ;  /* 0x00000005ff307e24 */ /* 0x000fe2000f8e00ff */
[----:B------:R-:W-:-:S06]  /*11b0*/  UIMAD UR4, UR10, UR4, UR8 ;  /* 0x000000040a0472a4 */ /* 0x000fcc000f8e0208 */
[----:B------:R-:W-:Y:S01]  /*11c0*/  IMAD.U32 R47, RZ, RZ, UR4 ;  /* 0x00000004ff2f7e24 */ /* 0x000fe2000f8e00ff */
[----:B-1----:R-:W-:Y:S06]  /*11d0*/  BRA.U UP4, `(.L_x_18) ;  /* 0x00000001042c7547 */ /* 0x002fec000b800000 */
[----:B------:R-:W-:Y:S02]  /*11e0*/  R2UR UR5, R47 ;  /* 0x000000002f0572ca */ /* 0x000fe400000e0000 */
[----:B------:R-:W-:-:S11]  /*11f0*/  R2UR UR4, R48 ;  /* 0x00000000300472ca */ /* 0x000fd600000e0000 */
[----:B------:R-:W-:Y:S02]  /*1200*/  UISETP.NE.AND UP0, UPT, UR5, URZ, UPT ;  /* 0x000000ff0500728c */ /* 0x000fe4000bf05270 */
[----:B------:R-:W-:Y:S02]  /*1210*/  UISETP.NE.AND UP1, UPT, UR5, 0x1, UPT ;  /* 0x000000010500788c */ /* 0x000fe4000bf25270 */
[----:B------:R-:W-:-:S04]  /*1220*/  UISETP.EQ.OR UP0, UPT, UR4, URZ, !UP0 ;  /* 0x000000ff0400728c */ /* 0x000fc8000c702670 */
[----:B------:R-:W-:Y:S02]  /*1230*/  USEL UR5, URZ, 0x1, !UP0 ;  /* 0x00000001ff057887 */ /* 0x000fe4000c000000 */
[----:B------:R-:W-:Y:S02]  /*1240*/  UISETP.NE.AND UP0, UPT, UR4, URZ, UPT ;  /* 0x000000ff0400728c */ /* 0x000fe4000bf05270 */
[----:B------:R-:W-:-:S04]  /*1250*/  USEL UR4, URZ, 0x2, UP1 ;  /* 0x00000002ff047887 */ /* 0x000fc80008800000 */
[----:B------:R-:W-:-:S04]  /*1260*/  USEL UR4, UR4, 0x2, UP0 ;  /* 0x0000000204047887 */ /* 0x000fc80008000000 */
[----:B------:R-:W-:-:S06]  /*1270*/  UIADD3 UR4, UPT, UPT, UR5, UR4, URZ ;  /* 0x0000000405047290 */ /* 0x000fcc000fffe0ff */
[----:B------:R-:W-:Y:S02]  /*1280*/  IMAD.U32 R2, RZ, RZ, UR4 ;  /* 0x00000004ff027e24 */ /* 0x000fe4000f8e00ff */
.L_x_18:
[----:B------:R-:W-:Y:S05]  /*1290*/  BRA.U !UP2, `(.L_x_19) ;  /* 0x000000010ad47547 */ /* 0x000fea000b800000 */
[----:B------:R-:W1:Y:S01]  /*12a0*/  LDCU.128 UR12, c[0x0][0xb10] ;  /* 0x00016200ff0c77ac */ /* 0x000e620008000c00 */
[----:B------:R-:W2:Y:S01]  /*12b0*/  LDCU UR6, c[0x0][0x370] ;  /* 0x00006e00ff0677ac */ /* 0x000ea20008000800 */
[----:B------:R-:W3:Y:S01]  /*12c0*/  LDCU UR5, c[0x0][0x374] ;  /* 0x00006e80ff0577ac */ /* 0x000ee20008000800 */
[----:B------:R-:W4:Y:S01]  /*12d0*/  LDCU UR25, c[0x0][0xb0c] ;  /* 0x00016180ff1977ac */ /* 0x000f220008000800 */
[----:B------:R-:W4:Y:S01]  /*12e0*/  LDCU UR4, c[0x0][0xb20] ;  /* 0x00016400ff0477ac */ /* 0x000f220008000800 */
[----:B------:R-:W4:Y:S01]  /*12f0*/  LDCU.64 UR8, c[0x0][0xb28] ;  /* 0x00016500ff0877ac */ /* 0x000f220008000a00 */
[----:B-1----:R-:W-:Y:S02]  /*1300*/  UISETP.NE.AND UP0, UPT, UR14, 0x1, UPT ;  /* 0x000000010e00788c */ /* 0x002fe4000bf05270 */
[----:B---3--:R-:W-:Y:S02]  /*1310*/  UIMAD.WIDE.U32 UR10, UR5, UR15, URZ ;  /* 0x0000000f050a72a5 */ /* 0x008fe4000f8e00ff */
[----:B--2---:R-:W-:-:S02]  /*1320*/  UIMAD.WIDE.U32 UR18, UR6, UR12, URZ ;  /* 0x0000000c061272a5 */ /* 0x004fc4000f8e00ff */
[----:B----4-:R-:W-:Y:S02]  /*1330*/  UISETP.NE.AND UP1, UPT, UR25, 0x1, UPT ;  /* 0x000000011900788c */ /* 0x010fe4000bf25270 */
[----:B------:R-:W-:Y:S01]  /*1340*/  UISETP.NE.AND UP2, UPT, UR23, 0x1, UPT ;  /* 0x000000011700788c */ /* 0x000fe2000bf45270 */
[----:B------:R-:W-:Y:S02]  /*1350*/  UMOV UR10, UR11 ;  /* 0x0000000b000a7c82 */ /* 0x000fe40008000000 */
[----:B------:R-:W-:Y:S01]  /*1360*/  UMOV UR18, UR19 ;  /* 0x0000001300127c82 */ /* 0x000fe20008000000 */
[----:B------:R-:W-:Y:S02]  /*1370*/  @UP0 USHF.R.U32.HI UR5, URZ, UR4, UR10 ;  /* 0x00000004ff050299 */ /* 0x000fe4000801160a */
[----:B------:R-:W-:Y:S02]  /*1380*/  UIMAD.WIDE.U32 UR20, UR30, UR15, URZ ;  /* 0x0000000f1e1472a5 */ /* 0x000fe4000f8e00ff */
[----:B------:R-:W-:-:S02]  /*1390*/  UIMAD.WIDE.U32 UR10, UR5, UR8, URZ ;  /* 0x00000008050a72a5 */ /* 0x000fc4000f8e00ff */
[----:B------:R-:W-:Y:S02]  /*13a0*/  @UP1 USHF.R.U32.HI UR6, URZ, UR13, UR18 ;  /* 0x0000000dff061299 */ /* 0x000fe40008011612 */
[----:B------:R-:W-:Y:S02]  /*13b0*/  UIMAD.WIDE.U32 UR16, UR26, UR12, URZ ;  /* 0x0000000c1a1072a5 */ /* 0x000fe4000f8e00ff */
[----:B------:R-:W-:Y:S01]  /*13c0*/  UIMAD.WIDE.U32 UR18, UR6, UR8, URZ ;  /* 0x00000008061272a5 */ /* 0x000fe2000f8e00ff */
[----:B------:R-:W-:Y:S01]  /*13d0*/  UMOV UR20, UR21 ;  /* 0x0000001500147c82 */ /* 0x000fe20008000000 */
[----:B------:R-:W-:Y:S01]  /*13e0*/  UMOV UR10, UR11 ;  /* 0x0000000b000a7c82 */ /* 0x000fe20008000000 */
[----:B------:R-:W-:Y:S02]  /*13f0*/  USHF.R.U32.HI UR20, URZ, UR4, UR20 ;  /* 0x00000004ff147299 */ /* 0x000fe40008011614 */
[----:B------:R-:W-:Y:S02]  /*1400*/  @UP2 USHF.R.U32.HI UR5, URZ, UR9, UR10 ;  /* 0x00000009ff052299 */ /* 0x000fe4000801160a */
[----:B------:R-:W-:Y:S01]  /*1410*/  UMOV UR7, UR19 ;  /* 0x0000001300077c82 */ /* 0x000fe20008000000 */
[----:B------:R-:W-:Y:S01]  /*1420*/  UMOV UR16, UR17 ;  /* 0x0000001100107c82 */ /* 0x000fe20008000000 */
[----:B------:R-:W-:-:S02]  /*1430*/  @UP2 USHF.R.U32.HI UR6, URZ, UR9, UR7 ;  /* 0x00000009ff062299 */ /* 0x000fc40008011607 */
[----:B------:R-:W-:Y:S02]  /*1440*/  USHF.R.U32.HI UR13, URZ, UR13, UR16 ;  /* 0x0000000dff0d7299 */ /* 0x000fe40008011610 */
[----:B------:R-:W-:Y:S02]  /*1450*/  USEL UR4, UR30, UR20, !UP0 ;  /* 0x000000141e047287 */ /* 0x000fe4000c000000 */
[----:B------:R-:W-:Y:S02]  /*1460*/  UIMAD UR7, UR5, UR23, URZ ;  /* 0x00000017050772a4 */ /* 0x000fe4000f8e02ff */
[----:B------:R-:W-:Y:S02]  /*1470*/  USEL UR5, UR26, UR13, !UP1 ;  /* 0x0000000d1a057287 */ /* 0x000fe4000c800000 */
[----:B------:R-:W-:Y:S02]  /*1480*/  UIMAD UR12, UR6, UR23, URZ ;  /* 0x00000017060c72a4 */ /* 0x000fe4000f8e02ff */
[----:B------:R-:W-:-:S02]  /*1490*/  UISETP.GE.AND UP0, UPT, UR4, UR7, UPT ;  /* 0x000000070400728c */ /* 0x000fc4000bf06270 */
[----:B------:R-:W-:Y:S02]  /*14a0*/  UIMAD.WIDE.U32 UR10, UR4, UR8, URZ ;  /* 0x00000008040a72a5 */ /* 0x000fe4000f8e00ff */
[----:B------:R-:W-:Y:S02]  /*14b0*/  UISETP.GE.OR UP0, UPT, UR5, UR12, UP0 ;  /* 0x0000000c0500728c */ /* 0x000fe40008706670 */
[----:B------:R-:W-:Y:S02]  /*14c0*/  UIMAD.WIDE.U32 UR12, UR5, UR8, URZ ;  /* 0x00000008050c72a5 */ /* 0x000fe4000f8e00ff */
[----:B------:R-:W-:Y:S01]  /*14d0*/  UIADD3 UR10, UPT, UPT, -UR4, URZ, URZ ;  /* 0x000000ff040a7290 */ /* 0x000fe2000fffe1ff */
[----:B------:R-:W-:Y:S01]  /*14e0*/  UMOV UR8, UR11 ;  /* 0x0000000b00087c82 */ /* 0x000fe20008000000 */
[----:B------:R-:W-:Y:S02]  /*14f0*/  UIADD3 UR11, UPT, UPT, -UR5, URZ, URZ ;  /* 0x000000ff050b7290 */ /* 0x000fe4000fffe1ff */
[----:B------:R-:W-:-:S03]  /*1500*/  USHF.R.U32.HI UR8, URZ, UR9, UR8 ;  /* 0x00000009ff087299 */ /* 0x000fc60008011608 */
[----:B------:R-:W-:Y:S01]  /*1510*/  @!UP0 UMOV UR7, UR13 ;  /* 0x0000000d00078c82 */ /* 0x000fe20008000000 */
[----:B------:R-:W-:Y:S02]  /*1520*/  UIMAD UR30, UR14, UR10, UR30 ;  /* 0x0000000a0e1e72a4 */ /* 0x000fe4000f8e021e */
[----:B------:R-:W-:Y:S02]  /*1530*/  USEL UR8, UR4, UR8, !UP2 ;  /* 0x0000000804087287 */ /* 0x000fe4000d000000 */
[----:B------:R-:W-:Y:S02]  /*1540*/  @!UP0 USHF.R.U32.HI UR7, URZ, UR9, UR7 ;  /* 0x00000009ff078299 */ /* 0x000fe40008011607 */
[----:B------:R-:W-:Y:S02]  /*1550*/  UIADD3 UR9, UPT, UPT, -UR8, URZ, URZ ;  /* 0x000000ff08097290 */ /* 0x000fe4000fffe1ff */
[----:B------:R-:W-:Y:S02]  /*1560*/  @!UP0 USEL UR7, UR5, UR7, !UP2 ;  /* 0x0000000705078287 */ /* 0x000fe4000d000000 */
[----:B------:R-:W-:-:S02]  /*1570*/  UIMAD UR9, UR23, UR9, UR4 ;  /* 0x00000009170972a4 */ /* 0x000fc4000f8e0204 */
[----:B------:R-:W-:Y:S02]  /*1580*/  @!UP0 UIADD3 UR8, UPT, UPT, UR8, -UR7, URZ ;  /* 0x8000000708088290 */ /* 0x000fe4000fffe0ff */
[----:B------:R-:W-:Y:S02]  /*1590*/  @!UP0 UIMAD UR6, UR9, UR6, UR7 ;  /* 0x00000006090682a4 */ /* 0x000fe4000f8e0207 */
[----:B------:R-:W-:Y:S02]  /*15a0*/  @!UP0 UIMAD UR4, UR8, UR23, UR5 ;  /* 0x00000017080482a4 */ /* 0x000fe4000f8e0205 */
[----:B------:R-:W-:Y:S02]  /*15b0*/  UIMAD UR26, UR25, UR11, UR26 ;  /* 0x0000000b191a72a4 */ /* 0x000fe4000f8e021a */
[----:B------:R-:W-:Y:S01]  /*15c0*/  UIMAD UR30, UR4, UR14, UR30 ;  /* 0x0000000e041e72a4 */ /* 0x000fe2000f8e021e */
[----:B------:R-:W-:Y:S02]  /*15d0*/  @!UP0 UMOV UR5, UR6 ;  /* 0x0000000600058c82 */ /* 0x000fe40008000000 */
[----:B------:R-:W-:-:S12]  /*15e0*/  UIMAD UR26, UR5, UR25, UR26 ;  /* 0x00000019051a72a4 */ /* 0x000fd8000f8e021a */
.L_x_19:
[----:B------:R-:W-:Y:S02]  /*15f0*/  UISETP.NE.AND UP1, UPT, UR27, 0x1, UPT ;  /* 0x000000011b00788c */ /* 0x000fe4000bf25270 */
[----:B------:R-:W-:Y:S02]  /*1600*/  UISETP.NE.AND UP0, UPT, UR22, 0x2, UPT ;  /* 0x000000021600788c */ /* 0x000fe4000bf05270 */
[----:B------:R-:W-:-:S05]  /*1610*/  ULOP3.LUT UR21, UR24, 0x800, URZ, 0xc0, !UPT ;  /* 0x0000080018157892 */ /* 0x000fca000f8ec0ff */
[----:B------:R-:W-:Y:S07]  /*1620*/  BRA.U UP1, `(.L_x_20) ;  /* 0x0000000101447547 */ /* 0x000fee000b800000 */
[----:B------:R-:W1:Y:S01]  /*1630*/  LDCU.128 UR8, c[0x0][0xb10] ;  /* 0x00016200ff0877ac */ /* 0x000e620008000c00 */
[----:B------:R-:W2:Y:S01]  /*1640*/  LDCU UR12, c[0x0][0xb0c] ;  /* 0x00016180ff0c77ac */ /* 0x000ea20008000800 */
[----:B------:R-:W3:Y:S01]  /*1650*/  LDCU UR13, c[0x0][0xb20] ;  /* 0x00016400ff0d77ac */ /* 0x000ee20008000800 */
[----:B-1----:R-:W-:Y:S02]  /*1660*/  UIMAD.WIDE.U32 UR6, UR26, UR8, URZ ;  /* 0x000000081a0672a5 */ /* 0x002fe4000f8e00ff */
[----:B------:R-:W-:Y:S02]  /*1670*/  UIMAD.WIDE.U32 UR4, UR30, UR11, URZ ;  /* 0x0000000b1e0472a5 */ /* 0x000fe4000f8e00ff */
[----:B--2---:R-:W-:Y:S02]  /*1680*/  UISETP.NE.AND UP2, UPT, UR12, 0x1, UPT ;  /* 0x000000010c00788c */ /* 0x004fe4000bf45270 */
[----:B------:R-:W-:Y:S01]  /*1690*/  UISETP.NE.AND UP1, UPT, UR10, 0x1, UPT ;  /* 0x000000010a00788c */ /* 0x000fe2000bf25270 */
[----:B------:R-:W-:-:S02]  /*16a0*/  UMOV UR6, UR7 ;  /* 0x0000000700067c82 */ /* 0x000fc40008000000 */
[----:B------:R-:W-:Y:S01]  /*16b0*/  UMOV UR4, UR5 ;  /* 0x0000000500047c82 */ /* 0x000fe20008000000 */
[----:B------:R-:W-:Y:S02]  /*16c0*/  USHF.R.U32.HI UR6, URZ, UR9, UR6 ;  /* 0x00000009ff067299 */ /* 0x000fe40008011606 */
[----:B---3--:R-:W-:Y:S02]  /*16d0*/  USHF.R.U32.HI UR4, URZ, UR13, UR4 ;  /* 0x0000000dff047299 */ /* 0x008fe40008011604 */
[----:B------:R-:W-:Y:S02]  /*16e0*/  USEL UR5, UR26, UR6, !UP2 ;  /* 0x000000061a057287 */ /* 0x000fe4000d000000 */
[----:B------:R-:W-:-:S04]  /*16f0*/  USEL UR4, UR30, UR4, !UP1 ;  /* 0x000000041e047287 */ /* 0x000fc8000c800000 */
[----:B------:R-:W-:Y:S02]  /*1700*/  UIADD3 UR6, UPT, UPT, UR5, -UR4, URZ ;  /* 0x8000000405067290 */ /* 0x000fe4000fffe0ff */
[----:B------:R-:W-:Y:S02]  /*1710*/  UIADD3 UR4, UPT, UPT, -UR5, UR4, URZ ;  /* 0x0000000405047290 */ /* 0x000fe4000fffe1ff */
[----:B------:R-:W-:Y:S02]  /*1720*/  UIMAD UR30, UR6, UR10, UR30 ;  /* 0x0000000a061e72a4 */ /* 0x000fe4000f8e021e */
[----:B------:R-:W-:-:S12]  /*1730*/  UIMAD UR26, UR4, UR12, UR26 ;  /* 0x0000000c041a72a4 */ /* 0x000fd8000f8e021a */
.L_x_20:
[----:B------:R-:W-:Y:S05]  /*1740*/  BRA.U !UP5, `(.L_x_21) ;  /* 0x000000010d0c7547 */ /* 0x000fea000b800000 */
[----:B------:R-:W-:Y:S01]  /*1750*/  UCGABAR_WAIT ;  /* 0x0000000000007dc7 */ /* 0x000fe20008000000 */
[----:B------:R-:W-:Y:S01]  /*1760*/  CCTL.IVALL ;  /* 0x00000000ff00798f */ /* 0x000fe20002000000 */
[----:B------:R-:W-:Y:S05]  /*1770*/  BRA `(.L_x_22) ;  /* 0x0000000000047947 */ /* 0x000fea0003800000 */
.L_x_21:
[----:B------:R-:W-:Y:S06]  /*1780*/  BAR.SYNC.DEFER_BLOCKING 0x0 ;  /* 0x0000000000007b1d */ /* 0x000fec0000010000 */
.L_x_22:
[----:B------:R-:W-:Y:S05]  /*1790*/  BRA.U UP0, `(.L_x_23) ;  /* 0x0000001900087547 */ /* 0x000fea000b800000 */
[----:B------:R-:W1:Y:S01]  /*17a0*/  LDCU UR6, c[0x0][0x38c] ;  /* 0x00007180ff0677ac */ /* 0x000e620008000800 */
[----:B------:R-:W-:Y:S01]  /*17b0*/  PLOP3.LUT P1, PT, PT, PT, UP3, 0x80, 0x8 ;  /* 0x000000000008781c */ /* 0x000fe20003f2f038 */
[----:B------:R-:W-:Y:S01]  /*17c0*/  IMAD.MOV.U32 R12, RZ, RZ, 0x1 ;  /* 0x00000001ff0c7424 */ /* 0x000fe200078e00ff */
[----:B------:R-:W-:Y:S01]  /*17d0*/  ISETP.EQ.OR P2, PT, R0, RZ, P3 ;  /* 0x000000ff0000720c */ /* 0x000fe20001f42670 */
[----:B------:R-:W-:Y:S01]  /*17e0*/  UISETP.NE.AND UP1, UPT, UR22, URZ, UPT ;  /* 0x000000ff1600728c */ /* 0x000fe2000bf25270 */
[----:B------:R-:W-:Y:S02]  /*17f0*/  PLOP3.LUT P1, PT, P1, PT, PT, 0x8, 0x80 ;  /* 0x000000000080781c */ /* 0x000fe40000f2e170 */
[----:B------:R-:W-:Y:S01]  /*1800*/  CS2R R10, SRZ ;  /* 0x00000000000a7805 */ /* 0x000fe2000001ff00 */
[----:B------:R-:W-:Y:S01]  /*1810*/  IMAD.MOV.U32 R9, RZ, RZ, RZ ;  /* 0x000000ffff097224 */ /* 0x000fe200078e00ff */
[----:B------:R-:W2:Y:S01]  /*1820*/  LDCU UR39, c[0x0][0x370] ;  /* 0x00006e00ff2777ac */ /* 0x000ea20008000800 */
[----:B------:R-:W-:Y:S01]  /*1830*/  IMAD.MOV.U32 R8, RZ, RZ, 0x1 ;  /* 0x00000001ff087424 */ /* 0x000fe200078e00ff */
[----:B------:R-:W3:Y:S01]  /*1840*/  LDCU.64 UR28, c[0x0][0x348] ;  /* 0x00006900ff1c77ac */ /* 0x000ee20008000a00 */
[----:B------:R-:W-:-:S02]  /*1850*/  USHF.R.U32.HI UR44, URZ, 0x6, UR21 ;  /* 0x00000006ff2c7899 */ /* 0x000fc40008011615 */
[----:B-1----:R-:W-:Y:S02]  /*1860*/  UIADD3 UR5, UPT, UPT, UR6, 0x3f, URZ ;  /* 0x0000003f06057890 */ /* 0x002fe4000fffe0ff */
[----:B------:R-:W-:Y:S02]  /*1870*/  UIADD3 UR45, UPT, UPT, UR6, 0x7e, URZ ;  /* 0x0000007e062d7890 */ /* 0x000fe4000fffe0ff */
[----:B------:R-:W-:Y:S01]  /*1880*/  USHF.R.S32.HI UR4, URZ, 0x1f, UR5 ;  /* 0x0000001fff047899 */ /* 0x000fe20008011405 */
[----:B------:R-:W1:Y:S03]  /*1890*/  LDCU UR38, c[0x0][0x374] ;  /* 0x00006e80ff2677ac */ /* 0x000e660008000800 */
[----:B------:R-:W-:Y:S02]  /*18a0*/  ULEA.HI UR4, UR4, UR5, URZ, 0x6 ;  /* 0x0000000504047291 */ /* 0x000fe4000f8f30ff */
[----:B------:R-:W-:-:S02]  /*18b0*/  USEL UR25, UR37, 0x2, UP1 ;  /* 0x0000000225197887 */ /* 0x000fc40008800000 */
[----:B------:R-:W-:Y:S02]  /*18c0*/  USHF.R.S32.HI UR42, URZ, 0x6, UR4 ;  /* 0x00000006ff2a7899 */ /* 0x000fe40008011404 */
[----:B------:R-:W-:Y:S02]  /*18d0*/  UIADD3 UR4, UPT, UPT, UR6, -0x1, URZ ;  /* 0xffffffff06047890 */ /* 0x000fe4000fffe0ff */
[----:B------:R-:W-:Y:S02]  /*18e0*/  UISETP.LT.U32.AND UP0, UPT, UR42, 0xd, UPT ;  /* 0x0000000d2a00788c */ /* 0x000fe4000bf01070 */
[----:B------:R-:W-:Y:S02]  /*18f0*/  UISETP.GE.U32.AND UP2, UPT, UR4, -0x7f, UPT ;  /* 0xffffff810400788c */ /* 0x000fe4000bf46070 */
[----:B------:R-:W-:Y:S01]  /*1900*/  USEL UR41, UR42, 0xd, UP0 ;  /* 0x0000000d2a297887 */ /* 0x000fe20008000000 */
[----:B------:R-:W-:-:S03]  /*1910*/  UMOV UR5, URZ ;  /* 0x000000ff00057c82 */ /* 0x000fc60008000000 */
[----:B------:R-:W-:Y:S02]  /*1920*/  UIADD3 UR24, UPT, UPT, UR41, -0x1, URZ ;  /* 0xffffffff29187890 */ /* 0x000fe4000fffe0ff */
[----:B------:R-:W-:-:S03]  /*1930*/  UIADD3 UR43, UPT, UPT, UR42, -UR41, URZ ;  /* 0x800000292a2b7290 */ /* 0x000fc6000fffe0ff */
[----:B------:R-:W-:-:S04]  /*1940*/  @UP2 UIADD3 UR24, UPT, UPT, UR41, URZ, URZ ;  /* 0x000000ff29182290 */ /* 0x000fc8000fffe0ff */
[----:B-123--:R-:W-:-:S12]  /*1950*/  UIADD3 UR24, UPT, UPT, UR24, 0x1, URZ ;  /* 0x0000000118187890 */ /* 0x00efd8000fffe0ff */
.L_x_43:
[----:B------:R-:W-:Y:S01]  /*1960*/  UISETP.NE.AND UP0, UPT, UR54, URZ, UPT ;  /* 0x000000ff3600728c */ /* 0x000fe2000bf05270 */
[----:B------:R-:W1:Y:S08]  /*1970*/  S2UR UR54, SR_CgaCtaId ;  /* 0x00000000003679c3 */ /* 0x000e700000008800 */
[----:B------:R-:W-:Y:S05]  /*1980*/  BRA.U UP0, `(.L_x_24) ;  /* 0x0000000100347547 */ /* 0x000fea000b800000 */
[----:B------:R-:W2:Y:S01]  /*1990*/  S2R R0, SR_CgaCtaId ;  /* 0x0000000000007919 */ /* 0x000ea20000008800 */
[----:B------:R-:W-:-:S04]  /*19a0*/  MOV R2, 0x400 ;  /* 0x0000040000027802 */ /* 0x000fc80000000f00 */
[----:B--2---:R-:W-:Y:S02]  /*19b0*/  LEA R0, R0, R2, 0x18 ;  /* 0x0000000200007211 */ /* 0x004fe400078ec0ff */
[----:B------:R-:W-:-:S03]  /*19c0*/  SHF.L.U32 R2, R8, 0x1f, RZ ;  /* 0x0000001f08027819 */ /* 0x000fc600000006ff */
[----:B------:R-:W-:-:S04]  /*19d0*/  IMAD R0, R9, 0x8, R0 ;  /* 0x0000000809007824 */ /* 0x000fc800078e0200 */
[----:B------:R-:W2:Y:S02]  /*19e0*/  SYNCS.PHASECHK.TRANS64.TRYWAIT P0, [R0+URZ+0x180], R2 ;  /* 0x00018002000075a7 */ /* 0x000ea400080011ff */
[----:B--2---:R-:W-:Y:S05]  /*19f0*/  @!P0 BRA `(.L_x_25) ;  /* 0x00000060005c8947 */ /* 0x004fea0003800000 */
.L_x_132:
[----:B------:R-:W-:Y:S01]  /*1a00*/  VIADD R9, R9, 0x1 ;  /* 0x0000000109097836 */ /* 0x000fe20000000000 */
[----:B------:R2:W-:Y:S04]  /*1a10*/  SYNCS.ARRIVE.TRANS64.A1T0 RZ, [R0+URZ+0x170], RZ ;  /* 0x000170ff00ff79a7 */ /* 0x0005e800081000ff */
[----:B------:R-:W-:-:S04]  /*1a20*/  ISETP.NE.AND P0, PT, R9, 0x2, PT ;  /* 0x000000020900780c */ /* 0x000fc80003f05270 */
[----:B------:R-:W-:Y:S02]  /*1a30*/  SEL R9, R9, RZ, P0 ;  /* 0x000000ff09097207 */ /* 0x000fe40000000000 */
[----:B--2---:R-:W-:-:S04]  /*1a40*/  SEL R0, RZ, 0x1, P0 ;  /* 0x00000001ff007807 */ /* 0x004fc80000000000 */
[----:B------:R-:W-:-:S07]  /*1a50*/  LOP3.LUT R8, R8, R0, RZ, 0x3c, !PT ;  /* 0x0000000008087212 */ /* 0x000fce00078e3cff */
.L_x_24:
[----:B------:R-:W-:Y:S01]  /*1a60*/  UMOV UR6, 0x400 ;  /* 0x0000040000067882 */ /* 0x000fe20000000000 */
[----:B------:R-:W-:Y:S01]  /*1a70*/  SHF.L.U32 R0, R12, 0x1f, RZ ;  /* 0x0000001f0c007819 */ /* 0x000fe200000006ff */
[----:B-1----:R-:W-:Y:S02]  /*1a80*/  ULEA UR6, UR54, UR6, 0x18 ;  /* 0x0000000636067291 */ /* 0x002fe4000f8ec0ff */
[----:B------:R-:W-:Y:S02]  /*1a90*/  UISETP.GE.U32.AND UP0, UPT, UR45, 0x7f, UPT ;  /* 0x0000007f2d00788c */ /* 0x000fe4000bf06070 */
[----:B------:R-:W-:Y:S02]  /*1aa0*/  ULEA UR4, UR5, UR6, 0x3 ;  /* 0x0000000605047291 */ /* 0x000fe4000f8e18ff */
[----:B------:R-:W-:Y:S02]  /*1ab0*/  USHF.L.U32 UR11, UR30, 0x6, URZ ;  /* 0x000000061e0b7899 */ /* 0x000fe400080006ff */
[----:B------:R-:W-:Y:S01]  /*1ac0*/  ULEA UR35, UR26, UR44, 0x6 ;  /* 0x0000002c1a237291 */ /* 0x000fe2000f8e30ff */
[----:B------:R-:W-:-:S04]  /*1ad0*/  UMOV UR13, URZ ;  /* 0x000000ff000d7c82 */ /* 0x000fc80008000000 */
[----:B------:R1:W2:Y:S01]  /*1ae0*/  SYNCS.PHASECHK.TRANS64.TRYWAIT P0, [UR4+0x68], R0 ;  /* 0x00006800ff0075a7 */ /* 0x0002a20008001104 */
[----:B------:R-:W-:Y:S06]  /*1af0*/  BRA.U !UP0, `(.L_x_26) ;  /* 0x0000000108bc7547 */ /* 0x000fec000b800000 */
[----:B------:R-:W-:Y:S01]  /*1b00*/  UMOV UR7, URZ ;  /* 0x000000ff00077c82 */ /* 0x000fe20008000000 */
[----:B------:R-:W-:-:S05]  /*1b10*/  UMOV UR4, UR5 ;  /* 0x0000000500047c82 */ /* 0x000fca0008000000 */
.L_x_32:
[----:B------:R-:W-:Y:S01]  /*1b20*/  ULEA UR33, UR4, UR6, 0x3 ;  /* 0x0000000604217291 */ /* 0x000fe2000f8e18ff */
[----:B--2---:R-:W-:Y:S01]  /*1b30*/  @!P3 MOV R2, 0x4000 ;  /* 0x000040000002b802 */ /* 0x004fe20000000f00 */
[----:B--2-4-:R-:W-:Y:S10]  /*1b40*/  @P0 BRA `(.L_x_27) ;  /* 0x00000000000c0947 */ /* 0x014ff40003800000 */
[----:B------:R-:W-:-:S04]  /*1b50*/  SHF.L.U32 R3, R12, 0x1f, RZ ;  /* 0x0000001f0c037819 */ /* 0x000fc800000006ff */
[----:B------:R-:W2:Y:S02]  /*1b60*/  SYNCS.PHASECHK.TRANS64.TRYWAIT P0, [UR33+0x68], R3 ;  /* 0x00006803ff0075a7 */ /* 0x000ea40008001121 */
[----:B--2---:R-:W-:Y:S05]  /*1b70*/  @!P0 BRA `(.L_x_28) ;  /* 0x0000006000108947 */ /* 0x004fea0003800000 */
.L_x_27:
[----:B------:R2:W-:Y:S01]  /*1b80*/  @!P3 SYNCS.ARRIVE.TRANS64 RZ, [UR33], R2 ;  /* 0x00000002ffffb9a7 */ /* 0x0005e20008000021 */
[----:B------:R-:W-:-:S04]  /*1b90*/  ULOP3.LUT UR5, UR25, 0x2, URZ, 0xfc, !UPT ;  /* 0x0000000219057892 */ /* 0x000fc8000f8efcff */
[----:B------:R-:W-:-:S09]  /*1ba0*/  UISETP.NE.AND UP0, UPT, UR5, 0x2, UPT ;  /* 0x000000020500788c */ /* 0x000fd2000bf05270 */
[----:B------:R-:W-:Y:S05]  /*1bb0*/  BRA.U UP0, `(.L_x_29) ;  /* 0x0000000100047547 */ /* 0x000fea000b800000 */
[----:B------:R-:W-:Y:S05]  /*1bc0*/  BPT.TRAP 0x1 ;  /* 0x000000040000795c */ /* 0x000fea0000300000 */
.L_x_29:
[----:B------:R-:W-:Y:S04]  /*1bd0*/  BSSY.RECONVERGENT B0, `(.L_x_30) ;  /* 0x0000003000007945 */ /* 0x000fe80003800200 */
[----:B------:R-:W-:Y:S05]  /*1be0*/  @P2 BRA `(.L_x_31) ;  /* 0x0000000000042947 */ /* 0x000fea0003800000 */
[----:B------:R-:W-:Y:S05]  /*1bf0*/  BPT.TRAP 0x1 ;  /* 0x000000040000795c */ /* 0x000fea0000300000 */
.L_x_31:
[----:B------:R-:W-:Y:S05]  /*1c00*/  BSYNC.RECONVERGENT B0 ;  /* 0x0000000000007941 */ /* 0x000fea0003800200 */
.L_x_30:
[----:B------:R-:W-:Y:S02]  /*1c10*/  UIADD3 UR5, UPT, UPT, UR4, 0x1, URZ ;  /* 0x0000000104057890 */ /* 0x000fe4000fffe0ff */
[----:B------:R-:W-:Y:S02]  /*1c20*/  UIADD3 UR16, UP1, UPT, UR28, 0x80, URZ ;  /* 0x000000801c107890 */ /* 0x000fe4000ff3e0ff */
[----:B------:R-:W-:Y:S02]  /*1c30*/  UISETP.NE.AND UP0, UPT, UR5, 0xd, UPT ;  /* 0x0000000d0500788c */ /* 0x000fe4000bf05270 */
[----:B------:R-:W-:Y:S02]  /*1c40*/  USHF.L.U32 UR34, UR7, 0x6, URZ ;  /* 0x0000000607227899 */ /* 0x000fe400080006ff */
[----:B------:R-:W-:Y:S02]  /*1c50*/  USEL UR9, URZ, 0x1, UP0 ;  /* 0x00000001ff097887 */ /* 0x000fe40008000000 */
[----:B------:R-:W-:-:S02]  /*1c60*/  USEL UR5, UR5, URZ, UP0 ;  /* 0x000000ff05057287 */ /* 0x000fc40008000000 */
[----:B------:R-:W-:Y:S02]  /*1c70*/  UIADD3 UR14, UP0, UPT, UR28, 0x180, URZ ;  /* 0x000001801c0e7890 */ /* 0x000fe4000ff1e0ff */
[----:B------:R-:W-:Y:S01]  /*1c80*/  ULEA UR8, UR5, UR6, 0x3 ;  /* 0x0000000605087291 */ /* 0x000fe2000f8e18ff */
[----:B------:R-:W-:Y:S01]  /*1c90*/  LOP3.LUT R12, R12, UR9, RZ, 0x3c, !PT ;  /* 0x000000090c0c7c12 */ /* 0x000fe2000f8e3cff */
[----:B------:R-:W-:Y:S02]  /*1ca0*/  UIADD3.X UR17, UPT, UPT, URZ, UR29, URZ, UP1, !UPT ;  /* 0x0000001dff117290 */ /* 0x000fe40008ffe4ff */
[----:B------:R-:W-:Y:S01]  /*1cb0*/  UIADD3.X UR15, UPT, UPT, URZ, UR29, URZ, UP0, !UPT ;  /* 0x0000001dff0f7290 */ /* 0x000fe200087fe4ff */
[----:B-1----:R-:W-:Y:S01]  /*1cc0*/  SHF.L.U32 R0, R12, 0x1f, RZ ;  /* 0x0000001f0c007819 */ /* 0x002fe200000006ff */
[----:B------:R-:W-:Y:S01]  /*1cd0*/  UMOV UR18, 0x0 ;  /* 0x0000000000127882 */ /* 0x000fe20000000000 */
[----:B------:R-:W-:Y:S01]  /*1ce0*/  UMOV UR19, 0x10000000 ;  /* 0x1000000000137882 */ /* 0x000fe20000000000 */
[----:B------:R-:W-:Y:S01]  /*1cf0*/  UMOV UR12, UR36 ;  /* 0x00000024000c7c82 */ /* 0x000fe20008000000 */
[----:B------:R3:W4:Y:S01]  /*1d00*/  SYNCS.PHASECHK.TRANS64.TRYWAIT P0, [UR8+0x68], R0 ;  /* 0x00006800ff0075a7 */ /* 0x0007220008001108 */
[----:B------:R-:W-:Y:S01]  /*1d10*/  USHF.L.U32 UR8, UR4, 0xd, URZ ;  /* 0x0000000d04087899 */ /* 0x000fe200080006ff */
[----:B------:R-:W-:-:S02]  /*1d20*/  UMOV UR9, UR33 ;  /* 0x0000002100097c82 */ /* 0x000fc40008000000 */
[----:B------:R-:W-:Y:S01]  /*1d30*/  UMOV UR4, 0x30000 ;  /* 0x0003000000047882 */ /* 0x000fe20000000000 */
[----:B------:R-:W-:Y:S02]  /*1d40*/  ULEA UR32, UR21, UR8, 0x1 ;  /* 0x0000000815207291 */ /* 0x000fe4000f8e08ff */
[----:B------:R-:W-:Y:S02]  /*1d50*/  UIADD3 UR8, UPT, UPT, UR6, 0x1d400, UR8 ;  /* 0x0001d40006087890 */ /* 0x000fe4000fffe008 */
[----:B------:R-:W-:Y:S01]  /*1d60*/  UIADD3 UR32, UPT, UPT, UR6, 0x3400, UR32 ;  /* 0x0000340006207890 */ /* 0x000fe2000fffe020 */
[----:B------:R-:W-:Y:S01]  /*1d70*/  UMOV UR10, UR34 ;  /* 0x00000022000a7c82 */ /* 0x000fe20008000000 */
[----:B------:R-:W-:Y:S01]  /*1d80*/  UIADD3 UR7, UPT, UPT, UR7, 0x1, URZ ;  /* 0x0000000107077890 */ /* 0x000fe2000fffe0ff */
[----:B------:R-:W-:-:S03]  /*1d90*/  UMOV UR13, UR24 ;  /* 0x00000018000d7c82 */ /* 0x000fc60008000000 */
[----:B------:R-:W-:-:S03]  /*1da0*/  UISETP.NE.AND UP0, UPT, UR7, UR24, UPT ;  /* 0x000000180700728c */ /* 0x000fc6000bf05270 */
[----:B------:R1:W-:Y:S01]  /*1db0*/  UTMALDG.3D.MULTICAST [UR32], [UR16], UR4, desc[UR18] ;  /* 0x00001220100073b4 */ /* 0x0003e20008011804 */
[----:B------:R3:W-:Y:S01]  /*1dc0*/  UTMALDG.3D [UR8], [UR14], desc[UR18] ;  /* 0x000012080e0075b4 */ /* 0x0007e20008011000 */
[----:B-1----:R-:W-:-:S04]  /*1dd0*/  UMOV UR4, UR5 ;  /* 0x0000000500047c82 */ /* 0x002fc80008000000 */
[----:B---3--:R-:W-:Y:S05]  /*1de0*/  BRA.U UP0, `(.L_x_32) ;  /* 0xfffffffd004c7547 */ /* 0x008fea000b83ffff */
.L_x_26:
[----:B------:R-:W-:Y:S01]  /*1df0*/  ULEA UR4, UR5, UR6, 0x3 ;  /* 0x0000000605047291 */ /* 0x000fe2000f8e18ff */
[----:B-1----:R-:W-:Y:S01]  /*1e00*/  SHF.L.U32 R0, R12, 0x1f, RZ ;  /* 0x0000001f0c007819 */ /* 0x002fe200000006ff */
[----:B------:R-:W-:Y:S01]  /*1e10*/  @!P1 SYNCS.ARRIVE.TRANS64.A1T0 RZ, [UR6+0x108], RZ ;  /* 0x000108ffffff99a7 */ /* 0x000fe20008100006 */
[----:B------:R-:W-:-:S06]  /*1e20*/  UISETP.GT.AND UP0, UPT, UR42, UR41, UPT ;  /* 0x000000292a00728c */ /* 0x000fcc000bf04270 */
[----:B--2-4-:R1:W2:Y:S03]  /*1e30*/  SYNCS.PHASECHK.TRANS64.TRYWAIT P0, [UR4+0x68], R0 ;  /* 0x00006800ff0075a7 */ /* 0x0142a60008001104 */
[----:B------:R-:W-:Y:S05]  /*1e40*/  BRA.U !UP0, `(.L_x_33) ;  /* 0x0000000108c07547 */ /* 0x000fea000b800000 */
[----:B------:R-:W-:Y:S01]  /*1e50*/  UIADD3 UR26, UPT, UPT, UR43, UR13, URZ ;  /* 0x0000000d2b1a7290 */ /* 0x000fe2000fffe0ff */
[----:B------:R-:W-:-:S11]  /*1e60*/  UMOV UR4, UR5 ;  /* 0x0000000500047c82 */ /* 0x000fd60008000000 */
.L_x_39:
[----:B------:R-:W-:Y:S01]  /*1e70*/  ULEA UR17, UR4, UR6, 0x3 ;  /* 0x0000000604117291 */ /* 0x000fe2000f8e18ff */
[----:B--2---:R-:W-:Y:S01]  /*1e80*/  @!P3 MOV R2, 0x4000 ;  /* 0x000040000002b802 */ /* 0x004fe20000000f00 */
[----:B--2-4-:R-:W-:Y:S10]  /*1e90*/  @P0 BRA `(.L_x_34) ;  /* 0x00000000000c0947 */ /* 0x014ff40003800000 */
[----:B------:R-:W-:-:S04]  /*1ea0*/  SHF.L.U32 R3, R12, 0x1f, RZ ;  /* 0x0000001f0c037819 */ /* 0x000fc800000006ff */
[----:B------:R-:W2:Y:S02]  /*1eb0*/  SYNCS.PHASECHK.TRANS64.TRYWAIT P0, [UR17+0x68], R3 ;  /* 0x00006803ff0075a7 */ /* 0x000ea40008001111 */
[----:B--2---:R-:W-:Y:S05]  /*1ec0*/  @!P0 BRA `(.L_x_35) ;  /* 0x0000005c00548947 */ /* 0x004fea0003800000 */
.L_x_34:
[----:B------:R2:W-:Y:S01]  /*1ed0*/  @!P3 SYNCS.ARRIVE.TRANS64 RZ, [UR17], R2 ;  /* 0x00000002ffffb9a7 */ /* 0x0005e20008000011 */
[----:B------:R-:W-:-:S04]  /*1ee0*/  ULOP3.LUT UR5, UR25, 0x2, URZ, 0xfc, !UPT ;  /* 0x0000000219057892 */ /* 0x000fc8000f8efcff */
[----:B------:R-:W-:-:S09]  /*1ef0*/  UISETP.NE.AND UP0, UPT, UR5, 0x2, UPT ;  /* 0x000000020500788c */ /* 0x000fd2000bf05270 */
[----:B------:R-:W-:Y:S05]  /*1f00*/  BRA.U UP0, `(.L_x_36) ;  /* 0x0000000100047547 */ /* 0x000fea000b800000 */
[----:B------:R-:W-:Y:S05]  /*1f10*/  BPT.TRAP 0x1 ;  /* 0x000000040000795c */ /* 0x000fea0000300000 */
.L_x_36:
[----:B------:R-:W-:Y:S04]  /*1f20*/  BSSY.RECONVERGENT B0, `(.L_x_37) ;  /* 0x0000003000007945 */ /* 0x000fe80003800200 */
[----:B------:R-:W-:Y:S05]  /*1f30*/  @P2 BRA `(.L_x_38) ;  /* 0x0000000000042947 */ /* 0x000fea0003800000 */
[----:B------:R-:W-:Y:S05]  /*1f40*/  BPT.TRAP 0x1 ;  /* 0x000000040000795c */ /* 0x000fea0000300000 */
.L_x_38:
[----:B------:R-:W-:Y:S05]  /*1f50*/  BSYNC.RECONVERGENT B0 ;  /* 0x0000000000007941 */ /* 0x000fea0003800200 */
.L_x_37:
[----:B------:R-:W-:Y:S02]  /*1f60*/  UIADD3 UR5, UPT, UPT, UR4, 0x1, URZ ;  /* 0x0000000104057890 */ /* 0x000fe4000fffe0ff */
[----:B------:R-:W-:Y:S02]  /*1f70*/  UIADD3 UR14, UP1, UPT, UR28, 0x80, URZ ;  /* 0x000000801c0e7890 */ /* 0x000fe4000ff3e0ff */
[----:B------:R-:W-:Y:S02]  /*1f80*/  UISETP.NE.AND UP0, UPT, UR5, 0xd, UPT ;  /* 0x0000000d0500788c */ /* 0x000fe4000bf05270 */
[----:B------:R-:W-:Y:S02]  /*1f90*/  USHF.L.U32 UR18, UR13, 0x6, URZ ;  /* 0x000000060d127899 */ /* 0x000fe400080006ff */
[----:B------:R-:W-:Y:S02]  /*1fa0*/  USEL UR8, URZ, 0x1, UP0 ;  /* 0x00000001ff087887 */ /* 0x000fe40008000000 */
[----:B------:R-:W-:-:S02]  /*1fb0*/  USEL UR5, UR5, URZ, UP0 ;  /* 0x000000ff05057287 */ /* 0x000fc40008000000 */
[----:B------:R-:W-:Y:S02]  /*1fc0*/  UIADD3 UR22, UP0, UPT, UR28, 0x180, URZ ;  /* 0x000001801c167890 */ /* 0x000fe4000ff1e0ff */
[----:B------:R-:W-:Y:S01]  /*1fd0*/  LOP3.LUT R12, R12, UR8, RZ, 0x3c, !PT ;  /* 0x000000080c0c7c12 */ /* 0x000fe2000f8e3cff */
[----:B------:R-:W-:Y:S02]  /*1fe0*/  USHF.L.U32 UR8, UR4, 0xd, URZ ;  /* 0x0000000d04087899 */ /* 0x000fe400080006ff */
[----:B------:R-:W-:Y:S01]  /*1ff0*/  ULEA UR7, UR5, UR6, 0x3 ;  /* 0x0000000605077291 */ /* 0x000fe2000f8e18ff */
[----:B-1----:R-:W-:Y:S01]  /*2000*/  SHF.L.U32 R0, R12, 0x1f, RZ ;  /* 0x0000001f0c007819 */ /* 0x002fe200000006ff */
[----:B------:R-:W-:Y:S02]  /*2010*/  ULEA UR16, UR21, UR8, 0x1 ;  /* 0x0000000815107291 */ /* 0x000fe4000f8e08ff */
[----:B------:R-:W-:Y:S02]  /*2020*/  UIADD3.X UR15, UPT, UPT, URZ, UR29, URZ, UP1, !UPT ;  /* 0x0000001dff0f7290 */ /* 0x000fe40008ffe4ff */
[----:B------:R-:W-:-:S02]  /*2030*/  UIADD3 UR16, UPT, UPT, UR6, 0x3400, UR16 ;  /* 0x0000340006107890 */ /* 0x000fc4000fffe010 */
[----:B------:R-:W-:Y:S01]  /*2040*/  UIADD3 UR8, UPT, UPT, UR6, 0x1d400, UR8 ;  /* 0x0001d40006087890 */ /* 0x000fe2000fffe008 */
[----:B------:R3:W4:Y:S01]  /*2050*/  SYNCS.PHASECHK.TRANS64.TRYWAIT P0, [UR7+0x68], R0 ;  /* 0x00006800ff0075a7 */ /* 0x0007220008001107 */
[----:B------:R-:W-:Y:S01]  /*2060*/  UIADD3.X UR23, UPT, UPT, URZ, UR29, URZ, UP0, !UPT ;  /* 0x0000001dff177290 */ /* 0x000fe200087fe4ff */
[----:B------:R-:W-:Y:S01]  /*2070*/  UMOV UR4, 0x30000 ;  /* 0x0003000000047882 */ /* 0x000fe20000000000 */
[----:B------:R-:W-:Y:S01]  /*2080*/  UMOV UR30, 0x0 ;  /* 0x00000000001e7882 */ /* 0x000fe20000000000 */
[----:B------:R-:W-:Y:S01]  /*2090*/  UMOV UR31, 0x10000000 ;  /* 0x10000000001f7882 */ /* 0x000fe20000000000 */
[----:B------:R-:W-:Y:S01]  /*20a0*/  UMOV UR19, UR35 ;  /* 0x0000002300137c82 */ /* 0x000fe20008000000 */
[----:B------:R-:W-:Y:S01]  /*20b0*/  UMOV UR20, UR36 ;  /* 0x0000002400147c82 */ /* 0x000fe20008000000 */
[----:B------:R-:W-:Y:S01]  /*20c0*/  UMOV UR12, UR36 ;  /* 0x00000024000c7c82 */ /* 0x000fe20008000000 */
[----:B------:R-:W-:Y:S01]  /*20d0*/  UMOV UR9, UR17 ;  /* 0x0000001100097c82 */ /* 0x000fe20008000000 */
[----:B------:R-:W-:Y:S01]  /*20e0*/  UMOV UR10, UR18 ;  /* 0x00000012000a7c82 */ /* 0x000fe20008000000 */
[----:B------:R1:W-:Y:S01]  /*20f0*/  UTMALDG.3D.MULTICAST [UR16], [UR14], UR4, desc[UR30] ;  /* 0x00001e100e0073b4 */ /* 0x0003e20008011804 */
[----:B------:R-:W-:-:S04]  /*2100*/  UIADD3 UR13, UPT, UPT, UR13, 0x1, URZ ;  /* 0x000000010d0d7890 */ /* 0x000fc8000fffe0ff */
[----:B------:R-:W-:Y:S01]  /*2110*/  UISETP.NE.AND UP0, UPT, UR13, UR26, UPT ;  /* 0x0000001a0d00728c */ /* 0x000fe2000bf05270 */
[----:B------:R3:W-:Y:S01]  /*2120*/  UTMALDG.3D [UR8], [UR22], desc[UR30] ;  /* 0x00001e08160075b4 */ /* 0x0007e20008011000 */
[----:B-1----:R-:W-:-:S07]  /*2130*/  UMOV UR4, UR5 ;  /* 0x0000000500047c82 */ /* 0x002fce0008000000 */
[----:B---3--:R-:W-:Y:S05]  /*2140*/  BRA.U UP0, `(.L_x_39) ;  /* 0xfffffffd00487547 */ /* 0x008fea000b83ffff */
.L_x_33:
[C---:B------:R-:W-:Y:S01]  /*2150*/  LEA R3, R11.reuse, UR6, 0x3 ;  /* 0x000000060b037c11 */ /* 0x040fe2000f8e18ff */
[----:B------:R-:W-:Y:S01]  /*2160*/  NOP ;  /* 0x0000000000007918 */ /* 0x000fe20000000000 */
[----:B-1----:R-:W-:Y:S02]  /*2170*/  SHF.L.U32 R0, R10, 0x1f, RZ ;  /* 0x0000001f0a007819 */ /* 0x002fe400000006ff */
[----:B------:R-:W-:Y:S02]  /*2180*/  LEA R4, R11, UR6, 0x4 ;  /* 0x000000060b047c11 */ /* 0x000fe4000f8e20ff */
[----:B--2-4-:R-:W1:Y:S02]  /*2190*/  SYNCS.PHASECHK.TRANS64.TRYWAIT P0, [R3+URZ+0x110], R0 ;  /* 0x00011000030075a7 */ /* 0x014e6400080011ff */
[----:B-1----:R-:W-:Y:S05]  /*21a0*/  @!P0 BRA `(.L_x_40) ;  /* 0x0000005800b48947 */ /* 0x002fea0003800000 */
.L_x_135:
[----:B------:R-:W2:Y:S01]  /*21b0*/  LDS.128 R4, [R4+0x1a0] ;  /* 0x0001a00004047984 */ /* 0x000ea20000000c00 */
[----:B------:R-:W-:Y:S01]  /*21c0*/  UISETP.GE.AND UP0, UPT, UR40, 0x1, UPT ;  /* 0x000000012800788c */ /* 0x000fe2000bf06270 */
[----:B------:R-:W-:Y:S01]  /*21d0*/  @!PT LDS RZ, [RZ] ;  /* 0x00000000fffff984 */ /* 0x000fe20000000800 */
[----:B------:R-:W-:Y:S01]  /*21e0*/  @!PT LDS RZ, [RZ] ;  /* 0x00000000fffff984 */ /* 0x000fe20000000800 */
[----:B------:R-:W-:Y:S01]  /*21f0*/  @!PT LDS RZ, [RZ] ;  /* 0x00000000fffff984 */ /* 0x000fe20000000800 */
[----:B------:R-:W-:Y:S01]  /*2200*/  @!PT LDS RZ, [RZ] ;  /* 0x00000000fffff984 */ /* 0x000fe20000000800 */
[----:B------:R3:W-:Y:S06]  /*2210*/  MEMBAR.ALL.CTA ;  /* 0x0000000000007992 */ /* 0x0007ec0000008000 */
[----:B---3--:R-:W3:Y:S01]  /*2220*/  FENCE.VIEW.ASYNC.S ;  /* 0x00000000000073c6 */ /* 0x008ee20000000000 */
[----:B--2---:R-:W-:-:S13]  /*2230*/  LOP3.LUT P0, RZ, R6, 0x1, RZ, 0xc0, !PT ;  /* 0x0000000106ff7812 */ /* 0x004fda000780c0ff */
[----:B---3--:R-:W-:Y:S01]  /*2240*/  VOTEU.ANY UP1, P0 ;  /* 0x0000000000ff7886 */ /* 0x008fe20000020100 */
[----:B------:R-:W-:-:S13]  /*2250*/  PLOP3.LUT P0, PT, PT, PT, UP1, 0x80, 0x8 ;  /* 0x000000000008781c */ /* 0x000fda0003f0f018 */
[----:B-1----:R-:W-:Y:S02]  /*2260*/  @P0 LOP3.LUT R0, R5, 0xffff, RZ, 0xc0, !PT ;  /* 0x0000ffff05000812 */ /* 0x002fe400078ec0ff */
[----:B------:R-:W-:Y:S02]  /*2270*/  @P0 MOV R2, R4 ;  /* 0x0000000400020202 */ /* 0x000fe40000000f00 */
[----:B------:R-:W-:Y:S01]  /*2280*/  @P0 R2UR UR7, R0 ;  /* 0x00000000000702ca */ /* 0x000fe200000e0000 */
[----:B------:R-:W-:Y:S01]  /*2290*/  VIADD R0, R3, 0x120 ;  /* 0x0000012003007836 */ /* 0x000fe20000000000 */
[----:B------:R-:W-:Y:S02]  /*22a0*/  @P0 SHF.R.U32.HI R4, RZ, 0x10, R5 ;  /* 0x00000010ff040819 */ /* 0x000fe40000011605 */
[----:B------:R-:W-:Y:S02]  /*22b0*/  @P0 R2UR UR8, R2 ;  /* 0x00000000020802ca */ /* 0x000fe400000e0000 */
[----:B------:R-:W-:-:S02]  /*22c0*/  PRMT R0, RZ, 0x654, R0 ;  /* 0x00000654ff007816 */ /* 0x000fc40000000000 */
[----:B------:R-:W-:Y:S02]  /*22d0*/  @P0 R2UR UR4, R4 ;  /* 0x00000000040402ca */ /* 0x000fe400000e0000 */
[----:B------:R1:W-:Y:S03]  /*22e0*/  SYNCS.ARRIVE.TRANS64.RED.A1T0 RZ, [R0+URZ], RZ ;  /* 0x000000ff00ff79a7 */ /* 0x0003e600081004ff */
[----:B------:R-:W-:-:S04]  /*22f0*/  @UP1 UMOV UR27, UR7 ;  /* 0x00000007001b1c82 */ /* 0x000fc80008000000 */
[----:B------:R-:W-:-:S04]  /*2300*/  @UP1 UMOV UR37, UR8 ;  /* 0x0000000800251c82 */ /* 0x000fc80008000000 */
[----:B------:R-:W-:Y:S01]  /*2310*/  @UP1 UMOV UR36, UR4 ;  /* 0x0000000400241c82 */ /* 0x000fe20008000000 */
[----:B------:R-:W-:Y:S05]  /*2320*/  BRA.U !UP0, `(.L_x_41) ;  /* 0x0000000108d47547 */ /* 0x000fea000b800000 */
[----:B------:R-:W2:Y:S01]  /*2330*/  LDCU.128 UR12, c[0x0][0xb10] ;  /* 0x00016200ff0c77ac */ /* 0x000ea20008000c00 */
[----:B------:R-:W3:Y:S01]  /*2340*/  LDCU UR26, c[0x0][0xb20] ;  /* 0x00016400ff1a77ac */ /* 0x000ee20008000800 */
[----:B------:R-:W4:Y:S01]  /*2350*/  LDCU UR20, c[0x0][0xb0c] ;  /* 0x00016180ff1477ac */ /* 0x000f220008000800 */
[----:B------:R-:W1:Y:S01]  /*2360*/  LDCU.64 UR10, c[0x0][0xb28] ;  /* 0x00016500ff0a77ac */ /* 0x000e620008000a00 */
[----:B------:R-:W-:Y:S02]  /*2370*/  UISETP.NE.AND UP3, UPT, UR40, 0x1, UPT ;  /* 0x000000012800788c */ /* 0x000fe4000bf65270 */
[----:B--2---:R-:W-:Y:S02]  /*2380*/  UIMAD.WIDE.U32 UR16, UR38, UR15, URZ ;  /* 0x0000000f261072a5 */ /* 0x004fe4000f8e00ff */
[----:B------:R-:W-:Y:S02]  /*2390*/  UIMAD.WIDE.U32 UR8, UR39, UR12, URZ ;  /* 0x0000000c270872a5 */ /* 0x000fe4000f8e00ff */
[----:B------:R-:W-:-:S02]  /*23a0*/  UISETP.NE.AND UP0, UPT, UR14, 0x1, UPT ;  /* 0x000000010e00788c */ /* 0x000fc4000bf05270 */
[----:B------:R-:W-:Y:S01]  /*23b0*/  UIMAD.WIDE.U32 UR22, UR27, UR15, URZ ;  /* 0x0000000f1b1672a5 */ /* 0x000fe2000f8e00ff */
[----:B------:R-:W-:Y:S02]  /*23c0*/  UMOV UR16, UR17 ;  /* 0x0000001100107c82 */ /* 0x000fe40008000000 */
[----:B------:R-:W-:Y:S01]  /*23d0*/  UMOV UR8, UR9 ;  /* 0x0000000900087c82 */ /* 0x000fe20008000000 */
[----:B---3--:R-:W-:Y:S02]  /*23e0*/  USHF.R.U32.HI UR16, URZ, UR26, UR16 ;  /* 0x0000001aff107299 */ /* 0x008fe40008011610 */
[----:B----4-:R-:W-:Y:S02]  /*23f0*/  UISETP.NE.AND UP2, UPT, UR20, 0x1, UPT ;  /* 0x000000011400788c */ /* 0x010fe4000bf45270 */
[----:B------:R-:W-:Y:S02]  /*2400*/  USHF.R.U32.HI UR8, URZ, UR13, UR8 ;  /* 0x0000000dff087299 */ /* 0x000fe40008011608 */
[----:B------:R-:W-:-:S02]  /*2410*/  USEL UR7, UR38, UR16, !UP0 ;  /* 0x0000001026077287 */ /* 0x000fc4000c000000 */
[----:B------:R-:W-:Y:S02]  /*2420*/  USEL UR8, UR39, UR8, !UP2 ;  /* 0x0000000827087287 */ /* 0x000fe4000d000000 */
[----:B-1----:R-:W-:Y:S01]  /*2430*/  UIMAD.WIDE.U32 UR16, UR7, UR10, URZ ;  /* 0x0000000a071072a5 */ /* 0x002fe2000f8e00ff */
[----:B------:R-:W-:Y:S01]  /*2440*/  UMOV UR4, UR23 ;  /* 0x0000001700047c82 */ /* 0x000fe20008000000 */
[----:B------:R-:W-:Y:S02]  /*2450*/  UIMAD.WIDE.U32 UR18, UR37, UR12, URZ ;  /* 0x0000000c251272a5 */ /* 0x000fe4000f8e00ff */
[----:B------:R-:W-:-:S03]  /*2460*/  UIMAD.WIDE.U32 UR22, UR8, UR10, URZ ;  /* 0x0000000a081672a5 */ /* 0x000fc6000f8e00ff */
[----:B------:R-:W-:Y:S01]  /*2470*/  UMOV UR16, UR17 ;  /* 0x0000001100107c82 */ /* 0x000fe20008000000 */
[----:B------:R-:W-:Y:S02]  /*2480*/  USHF.R.U32.HI UR4, URZ, UR26, UR4 ;  /* 0x0000001aff047299 */ /* 0x000fe40008011604 */
[----:B------:R-:W-:Y:S01]  /*2490*/  @UP3 USHF.R.U32.HI UR7, URZ, UR11, UR16 ;  /* 0x0000000bff073299 */ /* 0x000fe20008011610 */
[----:B------:R-:W-:Y:S01]  /*24a0*/  UMOV UR18, UR19 ;  /* 0x0000001300127c82 */ /* 0x000fe20008000000 */
[----:B------:R-:W-:Y:S01]  /*24b0*/  UMOV UR22, UR23 ;  /* 0x0000001700167c82 */ /* 0x000fe20008000000 */
[----:B------:R-:W-:Y:S02]  /*24c0*/  USHF.R.U32.HI UR13, URZ, UR13, UR18 ;  /* 0x0000000dff0d7299 */ /* 0x000fe40008011612 */
[----:B------:R-:W-:Y:S02]  /*24d0*/  USEL UR4, UR27, UR4, !UP0 ;  /* 0x000000041b047287 */ /* 0x000fe4000c000000 */
[----:B------:R-:W-:-:S02]  /*24e0*/  @UP3 USHF.R.U32.HI UR8, URZ, UR11, UR22 ;  /* 0x0000000bff083299 */ /* 0x000fc40008011616 */
[----:B------:R-:W-:Y:S02]  /*24f0*/  UIMAD UR9, UR40, UR7, URZ ;  /* 0x00000007280972a4 */ /* 0x000fe4000f8e02ff */
[----:B------:R-:W-:Y:S02]  /*2500*/  USEL UR7, UR37, UR13, !UP2 ;  /* 0x0000000d25077287 */ /* 0x000fe4000d000000 */
[----:B------:R-:W-:Y:S02]  /*2510*/  UIMAD UR12, UR40, UR8, URZ ;  /* 0x00000008280c72a4 */ /* 0x000fe4000f8e02ff */
[----:B------:R-:W-:Y:S02]  /*2520*/  UISETP.GE.AND UP0, UPT, UR4, UR9, UPT ;  /* 0x000000090400728c */ /* 0x000fe4000bf06270 */
[----:B------:R-:W-:Y:S02]  /*2530*/  UIMAD.WIDE.U32 UR16, UR4, UR10, URZ ;  /* 0x0000000a041072a5 */ /* 0x000fe4000f8e00ff */
[----:B------:R-:W-:-:S02]  /*2540*/  UISETP.GE.OR UP0, UPT, UR7, UR12, UP0 ;  /* 0x0000000c0700728c */ /* 0x000fc40008706670 */
        /* <DEDUP_REMOVED lines=19> */
.L_x_41:
[----:B------:R-:W2:Y:S02]  /*2680*/  LDCU UR4, c[0x0][0xb30] ;  /* 0x00016600ff0477ac */ /* 0x000ea40008000800 */
[----:B--2---:R-:W-:-:S09]  /*2690*/  UISETP.NE.AND UP0, UPT, UR4, 0x1, UPT ;  /* 0x000000010400788c */ /* 0x004fd2000bf05270 */
[----:B------:R-:W-:Y:S05]  /*26a0*/  BRA.U UP0, `(.L_x_42) ;  /* 0x0000000100447547 */ /* 0x000fea000b800000 */
[----:B------:R-:W2:Y:S01]  /*26b0*/  LDCU.128 UR12, c[0x0][0xb10] ;  /* 0x00016200ff0c77ac */ /* 0x000ea20008000c00 */
[----:B------:R-:W3:Y:S01]  /*26c0*/  LDCU UR16, c[0x0][0xb0c] ;  /* 0x00016180ff1077ac */ /* 0x000ee20008000800 */
[----:B------:R-:W4:Y:S01]  /*26d0*/  LDCU UR17, c[0x0][0xb20] ;  /* 0x00016400ff1177ac */ /* 0x000f220008000800 */
[----:B--2---:R-:W-:Y:S02]  /*26e0*/  UIMAD.WIDE.U32 UR10, UR37, UR12, URZ ;  /* 0x0000000c250a72a5 */ /* 0x004fe4000f8e00ff */
[----:B------:R-:W-:Y:S02]  /*26f0*/  UIMAD.WIDE.U32 UR8, UR27, UR15, URZ ;  /* 0x0000000f1b0872a5 */ /* 0x000fe4000f8e00ff */
[----:B---3--:R-:W-:Y:S02]  /*2700*/  UISETP.NE.AND UP2, UPT, UR16, 0x1, UPT ;  /* 0x000000011000788c */ /* 0x008fe4000bf45270 */
[----:B------:R-:W-:Y:S01]  /*2710*/  UISETP.NE.AND UP0, UPT, UR14, 0x1, UPT ;  /* 0x000000010e00788c */ /* 0x000fe2000bf05270 */
[----:B------:R-:W-:-:S02]  /*2720*/  UMOV UR7, UR11 ;  /* 0x0000000b00077c82 */ /* 0x000fc40008000000 */
[----:B------:R-:W-:Y:S01]  /*2730*/  UMOV UR4, UR9 ;  /* 0x0000000900047c82 */ /* 0x000fe20008000000 */
[----:B------:R-:W-:Y:S02]  /*2740*/  USHF.R.U32.HI UR7, URZ, UR13, UR7 ;  /* 0x0000000dff077299 */ /* 0x000fe40008011607 */
[----:B----4-:R-:W-:Y:S02]  /*2750*/  USHF.R.U32.HI UR4, URZ, UR17, UR4 ;  /* 0x00000011ff047299 */ /* 0x010fe40008011604 */
[----:B------:R-:W-:Y:S02]  /*2760*/  USEL UR7, UR37, UR7, !UP2 ;  /* 0x0000000725077287 */ /* 0x000fe4000d000000 */
[----:B------:R-:W-:-:S04]  /*2770*/  USEL UR4, UR27, UR4, !UP0 ;  /* 0x000000041b047287 */ /* 0x000fc8000c000000 */
[----:B------:R-:W-:Y:S02]  /*2780*/  UIADD3 UR8, UPT, UPT, UR7, -UR4, URZ ;  /* 0x8000000407087290 */ /* 0x000fe4000fffe0ff */
[----:B------:R-:W-:Y:S02]  /*2790*/  UIADD3 UR4, UPT, UPT, -UR7, UR4, URZ ;  /* 0x0000000407047290 */ /* 0x000fe4000fffe1ff */
[----:B------:R-:W-:Y:S02]  /*27a0*/  UIMAD UR27, UR8, UR14, UR27 ;  /* 0x0000000e081b72a4 */ /* 0x000fe4000f8e021b */
[----:B------:R-:W-:-:S12]  /*27b0*/  UIMAD UR37, UR4, UR16, UR37 ;  /* 0x00000010042572a4 */ /* 0x000fd8000f8e0225 */
.L_x_42:
[----:B------:R-:W-:Y:S01]  /*27c0*/  VIADD R11, R11, 0x1 ;  /* 0x000000010b0b7836 */ /* 0x000fe20000000000 */
[----:B------:R-:W-:Y:S02]  /*27d0*/  R2UR UR7, R48 ;  /* 0x00000000300772ca */ /* 0x000fe400000e0000 */
[----:B------:R-:W-:Y:S02]  /*27e0*/  R2UR UR4, R47 ;  /* 0x000000002f0472ca */ /* 0x000fe400000e0000 */
[C---:B------:R-:W-:Y:S02]  /*27f0*/  ISETP.NE.AND P0, PT, R11.reuse, 0x2, PT ;  /* 0x000000020b00780c */ /* 0x040fe40003f05270 */
[----:B------:R-:W-:Y:S02]  /*2800*/  PLOP3.LUT P1, PT, PT, PT, PT, 0x80, 0x8 ;  /* 0x000000000008781c */ /* 0x000fe40003f2f070 */
[----:B-1----:R-:W-:Y:S02]  /*2810*/  SEL R0, RZ, 0x1, P0 ;  /* 0x00000001ff007807 */ /* 0x002fe40000000000 */
[----:B------:R-:W-:-:S02]  /*2820*/  SEL R11, R11, RZ, P0 ;  /* 0x000000ff0b0b7207 */ /* 0x000fc40000000000 */
[----:B------:R-:W-:Y:S01]  /*2830*/  LOP3.LUT R10, R10, R0, RZ, 0x3c, !PT ;  /* 0x000000000a0a7212 */ /* 0x000fe200078e3cff */
[----:B------:R-:W-:Y:S02]  /*2840*/  UIADD3 UR26, UPT, UPT, UR37, UR7, URZ ;  /* 0x00000007251a7290 */ /* 0x000fe4000fffe0ff */
[----:B------:R-:W-:Y:S01]  /*2850*/  UIADD3 UR30, UPT, UPT, UR27, UR4, URZ ;  /* 0x000000041b1e7290 */ /* 0x000fe2000fffe0ff */
[----:B------:R-:W-:Y:S11]  /*2860*/  BRA.U UP1, `(.L_x_43) ;  /* 0xfffffff1013c7547 */ /* 0x000ff6000b83ffff */
[----:B------:R-:W-:Y:S01]  /*2870*/  UIADD3 UR7, UPT, UPT, UR6, 0x68, URZ ;  /* 0x0000006806077890 */ /* 0x000fe2000fffe0ff */
[----:B------:R-:W-:-:S03]  /*2880*/  SHF.L.U32 R2, R12, 0x1f, RZ ;  /* 0x0000001f0c027819 */ /* 0x000fc600000006ff */
[----:B------:R-:W-:-:S09]  /*2890*/  ULEA UR4, UR5, UR7, 0x3 ;  /* 0x0000000705047291 */ /* 0x000fd2000f8e18ff */
[----:B------:R-:W1:Y:S02]  /*28a0*/  SYNCS.PHASECHK.TRANS64.TRYWAIT P0, [UR4], R2 ;  /* 0x00000002ff0075a7 */ /* 0x000e640008001104 */
[----:B-1----:R-:W-:Y:S05]  /*28b0*/  @!P0 BRA `(.L_x_44) ;  /* 0x0000005400048947 */ /* 0x002fea0003800000 */
.L_x_137:
[----:B------:R-:W-:-:S04]  /*28c0*/  UIADD3 UR4, UPT, UPT, UR5, 0x1, URZ ;  /* 0x0000000105047890 */ /* 0x000fc8000fffe0ff */
[----:B------:R-:W-:-:S04]  /*28d0*/  UISETP.NE.AND UP0, UPT, UR4, 0xd, UPT ;  /* 0x0000000d0400788c */ /* 0x000fc8000bf05270 */
[----:B------:R-:W-:Y:S02]  /*28e0*/  USEL UR6, URZ, 0x1, UP0 ;  /* 0x00000001ff067887 */ /* 0x000fe40008000000 */
[----:B------:R-:W-:-:S04]  /*28f0*/  USEL UR4, UR4, URZ, UP0 ;  /* 0x000000ff04047287 */ /* 0x000fc80008000000 */
[----:B------:R-:W-:Y:S01]  /*2900*/  ULEA UR5, UR4, UR7, 0x3 ;  /* 0x0000000704057291 */ /* 0x000fe2000f8e18ff */
[----:B-1----:R-:W-:-:S04]  /*2910*/  LOP3.LUT R2, R12, UR6, RZ, 0x3c, !PT ;  /* 0x000000060c027c12 */ /* 0x002fc8000f8e3cff */
[----:B------:R-:W-:-:S04]  /*2920*/  SHF.L.U32 R3, R2, 0x1f, RZ ;  /* 0x0000001f02037819 */ /* 0x000fc800000006ff */
[----:B------:R-:W1:Y:S02]  /*2930*/  SYNCS.PHASECHK.TRANS64.TRYWAIT P0, [UR5], R3 ;  /* 0x00000003ff0075a7 */ /* 0x000e640008001105 */
[----:B-1----:R-:W-:Y:S05]  /*2940*/  @!P0 BRA `(.L_x_45) ;  /* 0x0000005000f88947 */ /* 0x002fea0003800000 */
.L_x_139:
[----:B------:R-:W-:-:S04]  /*2950*/  UIADD3 UR4, UPT, UPT, UR4, 0x1, URZ ;  /* 0x0000000104047890 */ /* 0x000fc8000fffe0ff */
[----:B------:R-:W-:-:S04]  /*2960*/  UISETP.NE.AND UP0, UPT, UR4, 0xd, UPT ;  /* 0x0000000d0400788c */ /* 0x000fc8000bf05270 */
[----:B------:R-:W-:Y:S02]  /*2970*/  USEL UR6, URZ, 0x1, UP0 ;  /* 0x00000001ff067887 */ /* 0x000fe40008000000 */
[----:B------:R-:W-:-:S04]  /*2980*/  USEL UR4, UR4, URZ, UP0 ;  /* 0x000000ff04047287 */ /* 0x000fc80008000000 */
[----:B------:R-:W-:Y:S01]  /*2990*/  ULEA UR5, UR4, UR7, 0x3 ;  /* 0x0000000704057291 */ /* 0x000fe2000f8e18ff */
[----:B------:R-:W-:-:S04]  /*29a0*/  LOP3.LUT R2, R2, UR6, RZ, 0x3c, !PT ;  /* 0x0000000602027c12 */ /* 0x000fc8000f8e3cff */
[----:B-1----:R-:W-:-:S04]  /*29b0*/  SHF.L.U32 R3, R2, 0x1f, RZ ;  /* 0x0000001f02037819 */ /* 0x002fc800000006ff */
[----:B------:R-:W1:Y:S02]  /*29c0*/  SYNCS.PHASECHK.TRANS64.TRYWAIT P0, [UR5], R3 ;  /* 0x00000003ff0075a7 */ /* 0x000e640008001105 */
[----:B-1----:R-:W-:Y:S05]  /*29d0*/  @!P0 BRA `(.L_x_46) ;  /* 0x0000005000ec8947 */ /* 0x002fea0003800000 */
.L_x_141:
        /* <DEDUP_REMOVED lines=9> */
.L_x_143:
        /* <DEDUP_REMOVED lines=9> */
.L_x_145:
        /* <DEDUP_REMOVED lines=9> */
.L_x_147:
        /* <DEDUP_REMOVED lines=9> */
.L_x_149:
        /* <DEDUP_REMOVED lines=9> */
.L_x_151:
        /* <DEDUP_REMOVED lines=9> */
.L_x_153:
        /* <DEDUP_REMOVED lines=9> */
.L_x_155:
        /* <DEDUP_REMOVED lines=9> */
.L_x_157:
        /* <DEDUP_REMOVED lines=9> */
.L_x_159:
[----:B------:R-:W-:-:S04]  /*2ef0*/  UIADD3 UR4, UPT, UPT, UR4, 0x1, URZ ;  /* 0x0000000104047890 */ /* 0x000fc8000fffe0ff */
[----:B------:R-:W-:-:S04]  /*2f00*/  UISETP.NE.AND UP0, UPT, UR4, 0xd, UPT ;  /* 0x0000000d0400788c */ /* 0x000fc8000bf05270 */
[----:B------:R-:W-:Y:S02]  /*2f10*/  USEL UR5, URZ, 0x1, UP0 ;  /* 0x00000001ff057887 */ /* 0x000fe40008000000 */
[----:B------:R-:W-:-:S04]  /*2f20*/  USEL UR4, UR4, URZ, UP0 ;  /* 0x000000ff04047287 */ /* 0x000fc80008000000 */
[----:B------:R-:W-:Y:S01]  /*2f30*/  ULEA UR4, UR4, UR7, 0x3 ;  /* 0x0000000704047291 */ /* 0x000fe2000f8e18ff */
[----:B------:R-:W-:-:S04]  /*2f40*/  LOP3.LUT R2, R2, UR5, RZ, 0x3c, !PT ;  /* 0x0000000502027c12 */ /* 0x000fc8000f8e3cff */
[----:B------:R-:W-:Y:S01]  /*2f50*/  SHF.L.U32 R2, R2, 0x1f, RZ ;  /* 0x0000001f02027819 */ /* 0x000fe200000006ff */
[----:B-1----:R-:W-:-:S07]  /*2f60*/  IMAD.U32 R0, RZ, RZ, UR4 ;  /* 0x00000004ff007e24 */ /* 0x002fce000f8e00ff */
.L_x_56:
[----:B-1----:R1:W2:Y:S02]  /*2f70*/  SYNCS.PHASECHK.TRANS64.TRYWAIT P0, [R0+URZ], R2 ;  /* 0x00000002000075a7 */ /* 0x0022a400080011ff */
[----:B--2---:R-:W-:Y:S05]  /*2f80*/  @!P0 NANOSLEEP.SYNCS 0x989680 ;  /* 0x009896800000895d */ /* 0x004fea0003900000 */
[----:B------:R-:W2:Y:S02]  /*2f90*/  @!P0 SYNCS.PHASECHK.TRANS64 P0, [R0+URZ], R2 ;  /* 0x00000002000085a7 */ /* 0x000ea400080010ff */
[----:B--2---:R-:W-:Y:S05]  /*2fa0*/  @P0 EXIT ;  /* 0x000000000000094d */ /* 0x004fea0003800000 */
[----:B------:R-:W-:Y:S05]  /*2fb0*/  BRA `(.L_x_56) ;  /* 0xfffffffc00ec7947 */ /* 0x000fea000383ffff */
.L_x_23:
[----:B------:R-:W-:-:S04]  /*2fc0*/  UISETP.NE.AND UP0, UPT, UR54, URZ, UPT ;  /* 0x000000ff3600728c */ /* 0x000fc8000bf05270 */
[----:B------:R-:W-:-:S09]  /*2fd0*/  UISETP.NE.OR UP0, UPT, UR22, 0x1, UP0 ;  /* 0x000000011600788c */ /* 0x000fd20008705670 */
[----:B------:R-:W-:Y:S05]  /*2fe0*/  BRA.U UP0, `(.L_x_57) ;  /* 0x0000000500487547 */ /* 0x000fea000b800000 */
[----:B------:R-:W-:Y:S01]  /*2ff0*/  ISETP.GE.U32.AND P2, PT, R0, 0x2, PT ;  /* 0x000000020000780c */ /* 0x000fe20003f46070 */
[----:B------:R-:W-:Y:S01]  /*3000*/  IMAD.MOV.U32 R12, RZ, RZ, 0x1 ;  /* 0x00000001ff0c7424 */ /* 0x000fe200078e00ff */
[----:B------:R-:W-:Y:S02]  /*3010*/  CS2R R10, SRZ ;  /* 0x00000000000a7805 */ /* 0x000fe4000001ff00 */
[----:B------:R-:W-:Y:S01]  /*3020*/  CS2R R8, SRZ ;  /* 0x0000000000087805 */ /* 0x000fe2000001ff00 */
[----:B------:R-:W-:Y:S01]  /*3030*/  UMOV UR6, 0x400 ;  /* 0x0000040000067882 */ /* 0x000fe20000000000 */
[----:B------:R-:W-:Y:S01]  /*3040*/  UMOV UR5, URZ ;  /* 0x000000ff00057c82 */ /* 0x000fe20008000000 */
[----:B------:R-:W-:-:S12]  /*3050*/  ULEA UR6, UR54, UR6, 0x18 ;  /* 0x0000000636067291 */ /* 0x000fd8000f8ec0ff */
.L_x_61:
[----:B------:R-:W-:Y:S02]  /*3060*/  LEA R2, R8, UR6, 0x3 ;  /* 0x0000000608027c11 */ /* 0x000fe4000f8e18ff */
[----:B------:R-:W-:-:S03]  /*3070*/  SHF.L.U32 R4, R9, 0x1f, RZ ;  /* 0x0000001f09047819 */ /* 0x000fc600000006ff */
[----:B------:R-:W-:Y:S01]  /*3080*/  VIADD R5, R2, 0x180 ;  /* 0x0000018002057836 */ /* 0x000fe20000000000 */
[----:B------:R-:W1:Y:S02]  /*3090*/  SYNCS.PHASECHK.TRANS64.TRYWAIT P0, [R2+URZ+0x170], R4 ;  /* 0x00017004020075a7 */ /* 0x000e6400080011ff */
[----:B-1----:R-:W-:Y:S05]  /*30a0*/  @!P0 BRA `(.L_x_58) ;  /* 0x0000005000288947 */ /* 0x002fea0003800000 */
.L_x_160:
[----:B------:R-:W-:Y:S01]  /*30b0*/  ULEA UR4, UR5, UR6, 0x3 ;  /* 0x0000000605047291 */ /* 0x000fe2000f8e18ff */
[----:B-1----:R-:W-:Y:S01]  /*30c0*/  PRMT R2, RZ, 0x654, R5 ;  /* 0x00000654ff027816 */ /* 0x002fe20000000005 */
[----:B------:R-:W-:Y:S01]  /*30d0*/  @!P2 IMAD.MOV.U32 R4, RZ, RZ, 0x10 ;  /* 0x00000010ff04a424 */ /* 0x000fe200078e00ff */
[----:B------:R-:W-:Y:S01]  /*30e0*/  SHF.L.U32 R5, R12, 0x1f, RZ ;  /* 0x0000001f0c057819 */ /* 0x000fe200000006ff */
[----:B------:R-:W-:Y:S01]  /*30f0*/  UIADD3 UR7, UPT, UPT, UR4, 0x110, URZ ;  /* 0x0000011004077890 */ /* 0x000fe2000fffe0ff */
[----:B------:R1:W-:Y:S05]  /*3100*/  SYNCS.ARRIVE.TRANS64.RED.A1T0 RZ, [R2+URZ], RZ ;  /* 0x000000ff02ff79a7 */ /* 0x0003ea00081004ff */
[----:B------:R-:W-:Y:S01]  /*3110*/  IMAD.U32 R6, RZ, RZ, UR7 ;  /* 0x00000007ff067e24 */ /* 0x000fe2000f8e00ff */
[----:B------:R-:W2:Y:S04]  /*3120*/  SYNCS.PHASECHK.TRANS64.TRYWAIT P0, [UR4+0x120], R5 ;  /* 0x00012005ff0075a7 */ /* 0x000ea80008001104 */
[----:B------:R-:W-:Y:S01]  /*3130*/  PRMT R6, R0, 0x654, R6 ;  /* 0x0000065400067816 */ /* 0x000fe20000000006 */
[----:B-12---:R-:W-:Y:S06]  /*3140*/  @!P0 BRA `(.L_x_59) ;  /* 0x0000005000148947 */ /* 0x006fec0003800000 */
.L_x_162:
[----:B------:R-:W-:Y:S01]  /*3150*/  ULEA UR8, UR5, UR6, 0x4 ;  /* 0x0000000605087291 */ /* 0x000fe2000f8e20ff */
[----:B------:R-:W-:Y:S01]  /*3160*/  SEL R3, R6, R3, !P2 ;  /* 0x0000000306037207 */ /* 0x000fe20005000000 */
[----:B------:R-:W-:Y:S01]  /*3170*/  UIADD3 UR9, UPT, UPT, UR4, 0x110, URZ ;  /* 0x0000011004097890 */ /* 0x000fe2000fffe0ff */
[----:B-1----:R-:W-:Y:S01]  /*3180*/  LEA R2, R11, UR6, 0x3 ;  /* 0x000000060b027c11 */ /* 0x002fe2000f8e18ff */
[----:B------:R-:W-:Y:S01]  /*3190*/  UIADD3 UR8, UPT, UPT, UR8, 0x1a0, URZ ;  /* 0x000001a008087890 */ /* 0x000fe2000fffe0ff */
[----:B------:R1:W-:Y:S01]  /*31a0*/  @!P2 SYNCS.ARRIVE.TRANS64.RED RZ, [R3+URZ], R4 ;  /* 0x0000000403ffa9a7 */ /* 0x0003e200080004ff */
[----:B------:R-:W-:Y:S01]  /*31b0*/  UIADD3 UR4, UPT, UPT, UR5, 0x1, URZ ;  /* 0x0000000105047890 */ /* 0x000fe2000fffe0ff */
[----:B------:R-:W-:-:S03]  /*31c0*/  VIADD R8, R8, 0x1 ;  /* 0x0000000108087836 */ /* 0x000fc60000000000 */
[----:B------:R-:W-:Y:S02]  /*31d0*/  UISETP.NE.AND UP0, UPT, UR4, 0x2, UPT ;  /* 0x000000020400788c */ /* 0x000fe4000bf05270 */
[----:B------:R-:W-:Y:S01]  /*31e0*/  ISETP.NE.AND P0, PT, R8, 0x2, PT ;  /* 0x000000020800780c */ /* 0x000fe20003f05270 */
[----:B------:R-:W-:Y:S06]  /*31f0*/  UGETNEXTWORKID.BROADCAST [UR8], [UR9] ;  /* 0x00000000080073ca */ /* 0x000fec0008000100 */
[----:B------:R-:W-:Y:S02]  /*3200*/  USEL UR7, URZ, 0x1, UP0 ;  /* 0x00000001ff077887 */ /* 0x000fe40008000000 */
[----:B------:R-:W-:-:S04]  /*3210*/  USEL UR5, UR4, URZ, UP0 ;  /* 0x000000ff04057287 */ /* 0x000fc80008000000 */
[----:B------:R-:W-:Y:S02]  /*3220*/  LOP3.LUT R12, R12, UR7, RZ, 0x3c, !PT ;  /* 0x000000070c0c7c12 */ /* 0x000fe4000f8e3cff */
[----:B-1----:R-:W-:-:S04]  /*3230*/  SHF.L.U32 R4, R10, 0x1f, RZ ;  /* 0x0000001f0a047819 */ /* 0x002fc800000006ff */
[----:B------:R-:W1:Y:S02]  /*3240*/  SYNCS.PHASECHK.TRANS64.TRYWAIT P1, [R2+URZ+0x110], R4 ;  /* 0x00011004020075a7 */ /* 0x000e6400080211ff */
[----:B-1----:R-:W-:Y:S05]  /*3250*/  @!P1 BRA `(.L_x_60) ;  /* 0x0000004c00e89947 */ /* 0x002fea0003800000 */
.L_x_163:
[C---:B-1----:R-:W-:Y:S01]  /*3260*/  LEA R4, R11.reuse, UR6, 0x4 ;  /* 0x000000060b047c11 */ /* 0x042fe2000f8e20ff */
[----:B------:R-:W-:Y:S01]  /*3270*/  VIADD R2, R2, 0x120 ;  /* 0x0000012002027836 */ /* 0x000fe20000000000 */
[----:B------:R-:W-:Y:S01]  /*3280*/  SEL R8, R8, RZ, P0 ;  /* 0x000000ff08087207 */ /* 0x000fe20000000000 */
[----:B------:R-:W-:-:S03]  /*3290*/  VIADD R11, R11, 0x1 ;  /* 0x000000010b0b7836 */ /* 0x000fc60000000000 */
[----:B------:R-:W1:Y:S01]  /*32a0*/  LDS.128 R4, [R4+0x1a0] ;  /* 0x0001a00004047984 */ /* 0x000e620000000c00 */
[----:B------:R-:W-:Y:S02]  /*32b0*/  PRMT R2, RZ, 0x654, R2 ;  /* 0x00000654ff027816 */ /* 0x000fe40000000002 */
[C---:B------:R-:W-:Y:S01]  /*32c0*/  ISETP.NE.AND P1, PT, R11.reuse, 0x2, PT ;  /* 0x000000020b00780c */ /* 0x040fe20003f25270 */
[----:B------:R-:W-:Y:S01]  /*32d0*/  @!PT LDS RZ, [RZ] ;  /* 0x00000000fffff984 */ /* 0x000fe20000000800 */
[----:B------:R-:W-:Y:S01]  /*32e0*/  @!PT LDS RZ, [RZ] ;  /* 0x00000000fffff984 */ /* 0x000fe20000000800 */
[----:B------:R-:W-:Y:S01]  /*32f0*/  @!PT LDS RZ, [RZ] ;  /* 0x00000000fffff984 */ /* 0x000fe20000000800 */
[----:B------:R-:W-:Y:S01]  /*3300*/  @!PT LDS RZ, [RZ] ;  /* 0x00000000fffff984 */ /* 0x000fe20000000800 */
[----:B------:R2:W-:Y:S06]  /*3310*/  MEMBAR.ALL.CTA ;  /* 0x0000000000007992 */ /* 0x0005ec0000008000 */
[----:B--2---:R-:W2:Y:S01]  /*3320*/  FENCE.VIEW.ASYNC.S ;  /* 0x00000000000073c6 */ /* 0x004ea20000000000 */
[----:B------:R-:W-:Y:S01]  /*3330*/  SEL R11, R11, RZ, P1 ;  /* 0x000000ff0b0b7207 */ /* 0x000fe20000800000 */
[----:B--2---:R2:W-:Y:S01]  /*3340*/  SYNCS.ARRIVE.TRANS64.RED.A1T0 RZ, [R2+URZ], RZ ;  /* 0x000000ff02ff79a7 */ /* 0x0045e200081004ff */
[----:B-1----:R-:W-:-:S02]  /*3350*/  LOP3.LUT P3, RZ, R6, 0x1, RZ, 0xc0, !PT ;  /* 0x0000000106ff7812 */ /* 0x002fc4000786c0ff */
[----:B------:R-:W-:-:S04]  /*3360*/  SEL R4, RZ, 0x1, P1 ;  /* 0x00000001ff047807 */ /* 0x000fc80000800000 */
[----:B------:R-:W-:Y:S02]  /*3370*/  LOP3.LUT R10, R10, R4, RZ, 0x3c, !PT ;  /* 0x000000040a0a7212 */ /* 0x000fe400078e3cff */
[----:B--2---:R-:W-:-:S04]  /*3380*/  SEL R2, RZ, 0x1, P0 ;  /* 0x00000001ff027807 */ /* 0x004fc80000000000 */
[----:B------:R-:W-:Y:S01]  /*3390*/  LOP3.LUT R9, R9, R2, RZ, 0x3c, !PT ;  /* 0x0000000209097212 */ /* 0x000fe200078e3cff */
[----:B------:R-:W-:Y:S06]  /*33a0*/  @P3 BRA `(.L_x_61) ;  /* 0xfffffffc002c3947 */ /* 0x000fec000383ffff */
[----:B------:R-:W-:Y:S01]  /*33b0*/  ULEA UR4, UR5, UR6, 0x3 ;  /* 0x0000000605047291 */ /* 0x000fe2000f8e18ff */
[----:B------:R-:W-:-:S08]  /*33c0*/  SHF.L.U32 R2, R12, 0x1f, RZ ;  /* 0x0000001f0c027819 */ /* 0x000fd000000006ff */
[----:B------:R-:W1:Y:S02]  /*33d0*/  SYNCS.PHASECHK.TRANS64 P0, [UR4+0x120], R2 ;  /* 0x00012002ff0075a7 */ /* 0x000e640008001004 */
[----:B-1----:R-:W-:Y:S05]  /*33e0*/  @P0 BRA `(.L_x_62) ;  /* 0x0000000000080947 */ /* 0x002fea0003800000 */
[----:B------:R-:W1:Y:S02]  /*33f0*/  SYNCS.PHASECHK.TRANS64.TRYWAIT P0, [UR4+0x120], R2 ;  /* 0x00012002ff0075a7 */ /* 0x000e640008001104 */
[----:B-1----:R-:W-:Y:S05]  /*3400*/  @!P0 BRA `(.L_x_63) ;  /* 0x0000004c00908947 */ /* 0x002fea0003800000 */
.L_x_62:
[----:B------:R-:W-:-:S04]  /*3410*/  UIADD3 UR7, UPT, UPT, UR5, 0x1, URZ ;  /* 0x0000000105077890 */ /* 0x000fc8000fffe0ff */
[----:B------:R-:W-:-:S04]  /*3420*/  UISETP.NE.AND UP0, UPT, UR7, 0x2, UPT ;  /* 0x000000020700788c */ /* 0x000fc8000bf05270 */
[----:B------:R-:W-:Y:S02]  /*3430*/  USEL UR8, URZ, 0x1, UP0 ;  /* 0x00000001ff087887 */ /* 0x000fe40008000000 */
[----:B------:R-:W-:-:S04]  /*3440*/  USEL UR7, UR7, URZ, UP0 ;  /* 0x000000ff07077287 */ /* 0x000fc80008000000 */
[----:B------:R-:W-:Y:S01]  /*3450*/  ULEA UR7, UR7, UR6, 0x3 ;  /* 0x0000000607077291 */ /* 0x000fe2000f8e18ff */
[----:B-1----:R-:W-:-:S04]  /*3460*/  LOP3.LUT R2, R12, UR8, RZ, 0x3c, !PT ;  /* 0x000000080c027c12 */ /* 0x002fc8000f8e3cff */
[----:B------:R-:W-:-:S04]  /*3470*/  SHF.L.U32 R0, R2, 0x1f, RZ ;  /* 0x0000001f02007819 */ /* 0x000fc800000006ff */
[----:B------:R-:W1:Y:S02]  /*3480*/  SYNCS.PHASECHK.TRANS64 P0, [UR7+0x120], R0 ;  /* 0x00012000ff0075a7 */ /* 0x000e640008001007 */
[----:B-1----:R-:W-:Y:S05]  /*3490*/  @P0 EXIT ;  /* 0x000000000000094d */ /* 0x002fea0003800000 */
[----:B------:R-:W-:Y:S02]  /*34a0*/  SHF.L.U32 R2, R2, 0x1f, RZ ;  /* 0x0000001f02027819 */ /* 0x000fe400000006ff */
[----:B------:R-:W-:-:S07]  /*34b0*/  MOV R0, UR7 ;  /* 0x0000000700007c02 */ /* 0x000fce0008000f00 */
.L_x_64:
[----:B-1----:R1:W2:Y:S02]  /*34c0*/  SYNCS.PHASECHK.TRANS64.TRYWAIT P0, [R0+URZ+0x120], R2 ;  /* 0x00012002000075a7 */ /* 0x0022a400080011ff */
[----:B--2---:R-:W-:Y:S05]  /*34d0*/  @!P0 NANOSLEEP.SYNCS 0x989680 ;  /* 0x009896800000895d */ /* 0x004fea0003900000 */
[----:B------:R-:W2:Y:S02]  /*34e0*/  @!P0 SYNCS.PHASECHK.TRANS64 P0, [R0+URZ+0x120], R2 ;  /* 0x00012002000085a7 */ /* 0x000ea400080010ff */
[----:B--2---:R-:W-:Y:S05]  /*34f0*/  @P0 EXIT ;  /* 0x000000000000094d */ /* 0x004fea0003800000 */
[----:B------:R-:W-:Y:S05]  /*3500*/  BRA `(.L_x_64) ;  /* 0xfffffffc00ec7947 */ /* 0x000fea000383ffff */
.L_x_57:
[----:B------:R-:W-:Y:S05]  /*3510*/  BRA.U UP4, `(.L_x_65) ;  /* 0x0000000d04d47547 */ /* 0x000fea000b800000 */
[----:B------:R-:W-:Y:S01]  /*3520*/  UMOV UR4, 0x40 ;  /* 0x0000004000047882 */ /* 0x000fe20000000000 */
[----:B------:R-:W-:Y:S01]  /*3530*/  NOP ;  /* 0x0000000000007918 */ /* 0x000fe20000000000 */
[----:B------:R-:W-:Y:S01]  /*3540*/  ULEA UR5, UR54, UR4, 0x18 ;  /* 0x0000000436057291 */ /* 0x000fe2000f8ec0ff */
[----:B------:R-:W-:Y:S02]  /*3550*/  UMOV UR6, 0x400 ;  /* 0x0000040000067882 */ /* 0x000fe40000000000 */
[----:B------:R-:W-:-:S06]  /*3560*/  ULEA UR6, UR54, UR6, 0x18 ;  /* 0x0000000636067291 */ /* 0x000fcc000f8ec0ff */
[----:B------:R-:W1:Y:S02]  /*3570*/  LDS.U8 R0, [UR5+0x1c] ;  /* 0x00001c05ff007984 */ /* 0x000e640008000000 */
[----:B-1----:R-:W-:-:S13]  /*3580*/  ISETP.NE.AND P0, PT, R0, RZ, PT ;  /* 0x000000ff0000720c */ /* 0x002fda0003f05270 */
[----:B------:R-:W-:Y:S05]  /*3590*/  @P0 BRA `(.L_x_66) ;  /* 0x0000000000580947 */ /* 0x000fea0003800000 */
[----:B------:R-:W-:-:S13]  /*35a0*/  ELECT P0, URZ, PT ;  /* 0x0000000000ff782f */ /* 0x000fda0003800000 */
[----:B------:R-:W-:Y:S05]  /*35b0*/  @!P0 BRA `(.L_x_67) ;  /* 0x0000000000608947 */ /* 0x000fea0003800000 */
[----:B------:R-:W-:Y:S01]  /*35c0*/  UMOV UR4, 0x10 ;  /* 0x0000001000047882 */ /* 0x000fe20000000000 */
[----:B------:R-:W-:Y:S01]  /*35d0*/  HFMA2 R0, -RZ, RZ, 0, 5.9604644775390625e-08 ;  /* 0x00000001ff007431 */ /* 0x000fe200000001ff */
[----:B------:R-:W-:-:S03]  /*35e0*/  MOV R3, 0xffff ;  /* 0x0000ffff00037802 */ /* 0x000fc60000000f00 */
[----:B------:R-:W-:Y:S04]  /*35f0*/  DEPBAR.LE SB1, 0x36 ;  /* 0x00009d800000791a */ /* 0x000fe80000000000 */
[----:B------:R-:W1:Y:S02]  /*3600*/  UTCATOMSWS.FIND_AND_SET.ALIGN UP0, UR4, UR4 ;  /* 0x00000004000475e3 */ /* 0x000e640008000800 */
[----:B-1----:R-:W-:Y:S01]  /*3610*/  MOV R4, UR4 ;  /* 0x0000000400047c02 */ /* 0x002fe20008000f00 */
[----:B------:R-:W-:Y:S06]  /*3620*/  BRA.U UP0, `(.L_x_68) ;  /* 0x0000000100187547 */ /* 0x000fec000b800000 */
.L_x_69:
[----:B------:R-:W-:Y:S05]  /*3630*/  NANOSLEEP 0x64 ;  /* 0x000000640000795d */ /* 0x000fea0003800000 */
[----:B------:R-:W-:-:S05]  /*3640*/  UMOV UR4, 0x10 ;  /* 0x0000001000047882 */ /* 0x000fca0000000000 */
[----:B------:R-:W-:Y:S04]  /*3650*/  DEPBAR.LE SB1, 0x36 ;  /* 0x00009d800000791a */ /* 0x000fe80000000000 */
[----:B------:R-:W1:Y:S02]  /*3660*/  UTCATOMSWS.FIND_AND_SET.ALIGN UP0, UR4, UR4 ;  /* 0x00000004000475e3 */ /* 0x000e640008000800 */
[----:B-1----:R-:W-:Y:S01]  /*3670*/  MOV R4, UR4 ;  /* 0x0000000400047c02 */ /* 0x002fe20008000f00 */
[----:B------:R-:W-:Y:S05]  /*3680*/  BRA.U !UP0, `(.L_x_69) ;  /* 0xfffffffd08e87547 */ /* 0x000fea000b83ffff */
.L_x_68:
[-C--:B------:R-:W-:Y:S02]  /*3690*/  SHF.L.U32 R3, R3, R4.reuse, RZ ;  /* 0x0000000403037219 */ /* 0x080fe400000006ff */
[----:B------:R-:W-:Y:S01]  /*36a0*/  SHF.L.U32 R0, R0, R4, RZ ;  /* 0x0000000400007219 */ /* 0x000fe200000006ff */
[----:B------:R-:W-:Y:S02]  /*36b0*/  IMAD.SHL.U32 R4, R4, 0x20, RZ ;  /* 0x0000002004047824 */ /* 0x000fe400078e00ff */
[----:B------:R1:W-:Y:S04]  /*36c0*/  ATOMS.OR RZ, [UR5+0x14], R3 ;  /* 0x00001403ffff798c */ /* 0x0003e8000b000005 */
[----:B------:R1:W-:Y:S04]  /*36d0*/  ATOMS.OR RZ, [UR5+0x18], R0 ;  /* 0x00001800ffff798c */ /* 0x0003e8000b000005 */
[----:B------:R1:W-:Y:S01]  /*36e0*/  STS [UR6+0x1c0], R4 ;  /* 0x0001c004ff007988 */ /* 0x0003e20008000806 */
[----:B------:R-:W-:Y:S05]  /*36f0*/  BRA `(.L_x_67) ;  /* 0x0000000000107947 */ /* 0x000fea0003800000 */
.L_x_66:
[----:B------:R-:W-:Y:S02]  /*3700*/  MOV R0, 0xffffffff ;  /* 0xffffffff00007802 */ /* 0x000fe40000000f00 */
[----:B------:R-:W-:-:S03]  /*3710*/  MOV R4, 0x3740 ;  /* 0x0000374000047802 */ /* 0x000fc60000000f00 */
[----:B------:R1:W-:Y:S04]  /*3720*/  STS [UR6+0x1c0], R0 ;  /* 0x0001c000ff007988 */ /* 0x0003e80008000806 */
[----:B-1---5:R-:W-:Y:S05]  /*3730*/  CALL.REL.NOINC `($__internal_1_$__cuda_sm10x_tcgen05_guardrail_trap_phase_invalid_during_alloc) ;  /* 0x0000005000687944 */ /* 0x022fea0003c00000 */
.L_x_67:
[----:B------:R-:W-:Y:S05]  /*3740*/  WARPSYNC.ALL ;  /* 0x0000000000007948 */ /* 0x000fea0003800000 */
[----:B------:R-:W2:Y:S01]  /*3750*/  S2UR UR4, SR_CgaCtaId ;  /* 0x00000000000479c3 */ /* 0x000ea20000008800 */
[----:B------:R-:W-:Y:S01]  /*3760*/  UMOV UR26, 0x400 ;  /* 0x00000400001a7882 */ /* 0x000fe20000000000 */
[----:B------:R-:W-:-:S06]  /*3770*/  NOP ;  /* 0x0000000000007918 */ /* 0x000fcc0000000000 */
[----:B------:R-:W-:Y:S06]  /*3780*/  BAR.ARV 0x6, 0xa0 ;  /* 0x0182800000007b1d */ /* 0x000fec0000002000 */
[----:B------:R-:W3:Y:S01]  /*3790*/  LDCU UR5, c[0x0][0x38c] ;  /* 0x00007180ff0577ac */ /* 0x000ee20008000800 */
[----:B------:R-:W-:Y:S01]  /*37a0*/  LOP3.LUT R2, R2, 0xffff, RZ, 0xc0, !PT ;  /* 0x0000ffff02027812 */ /* 0x000fe200078ec0ff */
[----:B------:R-:W-:Y:S01]  /*37b0*/  IMAD.MOV.U32 R11, RZ, RZ, 0x1 ;  /* 0x00000001ff0b7424 */ /* 0x000fe200078e00ff */
[----:B------:R-:W-:Y:S01]  /*37c0*/  CS2R R8, SRZ ;  /* 0x0000000000087805 */ /* 0x000fe2000001ff00 */
[----:B------:R-:W4:Y:S01]  /*37d0*/  LDCU UR7, c[0x0][0x38c] ;  /* 0x00007180ff0777ac */ /* 0x000f220008000800 */
[----:B------:R-:W-:Y:S01]  /*37e0*/  R2UR UR27, R2 ;  /* 0x00000000021b72ca */ /* 0x000fe200000e0000 */
[----:B------:R-:W-:Y:S01]  /*37f0*/  IMAD.MOV.U32 R10, RZ, RZ, RZ ;  /* 0x000000ffff0a7224 */ /* 0x000fe200078e00ff */
[----:B------:R-:W-:Y:S01]  /*3800*/  UMOV UR30, URZ ;  /* 0x000000ff001e7c82 */ /* 0x000fe20008000000 */
[----:B------:R-:W-:Y:S01]  /*3810*/  UMOV UR24, URZ ;  /* 0x000000ff00187c82 */ /* 0x000fe20008000000 */
[----:B--2---:R-:W-:Y:S01]  /*3820*/  ULEA UR26, UR4, UR26, 0x18 ;  /* 0x0000001a041a7291 */ /* 0x004fe2000f8ec0ff */
[----:B------:R-:W-:Y:S01]  /*3830*/  UMOV UR38, 0x0 ;  /* 0x0000000000267882 */ /* 0x000fe20000000000 */
[----:B------:R-:W-:-:S02]  /*3840*/  UMOV UR39, 0x4100010 ;  /* 0x0410001000277882 */ /* 0x000fc40000000000 */
[----:B------:R-:W-:Y:S02]  /*3850*/  UIADD3 UR4, UPT, UPT, UR26, 0x3400, URZ ;  /* 0x000034001a047890 */ /* 0x000fe4000fffe0ff */
[----:B------:R-:W-:Y:S02]  /*3860*/  UIADD3 UR6, UPT, UPT, UR26, 0x1d400, URZ ;  /* 0x0001d4001a067890 */ /* 0x000fe4000fffe0ff */
[----:B---3--:R-:W-:Y:S01]  /*3870*/  UIADD3 UR5, UPT, UPT, UR5, 0x3f, URZ ;  /* 0x0000003f05057890 */ /* 0x008fe2000fffe0ff */
[----:B-1----:R-:W1:Y:S01]  /*3880*/  LDS R0, [UR26+0x1c0] ;  /* 0x0001c01aff007984 */ /* 0x002e620008000800 */
[----:B------:R-:W-:Y:S01]  /*3890*/  UMOV UR36, 0x0 ;  /* 0x0000000000247882 */ /* 0x000fe20000000000 */
[----:B------:R-:W-:Y:S01]  /*38a0*/  UMOV UR37, 0x4100010 ;  /* 0x0410001000257882 */ /* 0x000fe20000000000 */
[----:B------:R-:W-:Y:S02]  /*38b0*/  USHF.R.S32.HI UR40, URZ, 0x1f, UR5 ;  /* 0x0000001fff287899 */ /* 0x000fe40008011405 */
[----:B----4-:R-:W-:-:S02]  /*38c0*/  UISETP.GE.AND UP4, UPT, UR7, 0x1, UPT ;  /* 0x000000010700788c */ /* 0x010fc4000bf86270 */
[----:B------:R-:W-:Y:S02]  /*38d0*/  ULEA.HI UR40, UR40, UR5, URZ, 0x6 ;  /* 0x0000000528287291 */ /* 0x000fe4000f8f30ff */
[----:B------:R-:W-:Y:S02]  /*38e0*/  USHF.R.U32.HI UR5, URZ, 0x4, UR4 ;  /* 0x00000004ff057899 */ /* 0x000fe40008011604 */
[----:B------:R-:W-:Y:S02]  /*38f0*/  USHF.R.S32.HI UR40, URZ, 0x6, UR40 ;  /* 0x00000006ff287899 */ /* 0x000fe40008011428 */
[----:B------:R-:W-:Y:S02]  /*3900*/  USHF.R.U32.HI UR4, URZ, 0x4, UR6 ;  /* 0x00000004ff047899 */ /* 0x000fe40008011606 */
[----:B------:R-:W-:Y:S02]  /*3910*/  UISETP.LT.AND UP0, UPT, UR40, 0x1, UPT ;  /* 0x000000012800788c */ /* 0x000fe4000bf01270 */
[----:B------:R-:W-:-:S02]  /*3920*/  ULOP3.LUT UR5, UR5, 0x3fff, URZ, 0xc0, !UPT ;  /* 0x00003fff05057892 */ /* 0x000fc4000f8ec0ff */
[----:B------:R-:W-:Y:S02]  /*3930*/  ULOP3.LUT UR4, UR4, 0x3fff, URZ, 0xc0, !UPT ;  /* 0x00003fff04047892 */ /* 0x000fe4000f8ec0ff */
[----:B------:R-:W-:Y:S02]  /*3940*/  USEL UR41, UR40, 0x1, !UP0 ;  /* 0x0000000128297887 */ /* 0x000fe4000c000000 */
[----:B------:R-:W-:Y:S02]  /*3950*/  ULOP3.LUT UR28, UR5, 0x10000, URZ, 0xfc, !UPT ;  /* 0x00010000051c7892 */ /* 0x000fe4000f8efcff */
[----:B------:R-:W-:Y:S02]  /*3960*/  ULOP3.LUT UR29, UR4, 0x10000, URZ, 0xfc, !UPT ;  /* 0x00010000041d7892 */ /* 0x000fe4000f8efcff */
[----:B------:R-:W-:Y:S01]  /*3970*/  UIADD3 UR41, UPT, UPT, -UR41, URZ, URZ ;  /* 0x000000ff29297290 */ /* 0x000fe2000fffe1ff */
[----:B------:R-:W-:Y:S01]  /*3980*/  UMOV UR34, 0x0 ;  /* 0x0000000000227882 */ /* 0x000fe20000000000 */
[----:B------:R-:W-:Y:S01]  /*3990*/  UMOV UR35, 0x4100010 ;  /* 0x0410001000237882 */ /* 0x000fe20000000000 */
[----:B------:R-:W-:Y:S01]  /*39a0*/  UMOV UR32, 0x0 ;  /* 0x0000000000207882 */ /* 0x000fe20000000000 */
[----:B------:R-:W-:Y:S01]  /*39b0*/  UMOV UR33, 0x4100010 ;  /* 0x0410001000217882 */ /* 0x000fe20000000000 */
[----:B-1----:R-:W-:-:S15]  /*39c0*/  R2UR UR42, R0 ;  /* 0x00000000002a72ca */ /* 0x002fde00000e0000 */
.L_x_76:
[----:B------:R-:W-:Y:S02]  /*39d0*/  LEA R0, R10, UR26, 0x3 ;  /* 0x0000001a0a007c11 */ /* 0x000fe4000f8e18ff */
[----:B------:R-:W-:Y:S02]  /*39e0*/  SHF.L.U32 R2, R9, 0x1f, RZ ;  /* 0x0000001f09027819 */ /* 0x000fe400000006ff */
[----:B------:R-:W-:Y:S01]  /*39f0*/  PLOP3.LUT P0, PT, PT, PT, UP4, 0x80, 0x8 ;  /* 0x000000000008781c */ /* 0x000fe20003f0f048 */
[----:B------:R-:W-:Y:S01]  /*3a00*/  VIADD R3, R0, 0x120 ;  /* 0x0000012000037836 */ /* 0x000fe20000000000 */
[----:B-1----:R-:W1:Y:S02]  /*3a10*/  SYNCS.PHASECHK.TRANS64.TRYWAIT P1, [R0+URZ+0x110], R2 ;  /* 0x00011002000075a7 */ /* 0x002e6400080211ff */
[----:B-1-3--:R-:W-:Y:S09]  /*3a20*/  @!P1 BRA `(.L_x_70) ;  /* 0x0000004800209947 */ /* 0x00aff20003800000 */
.L_x_165:
[----:B------:R-:W-:Y:S01]  /*3a30*/  LEA R4, R10, UR26, 0x4 ;  /* 0x0000001a0a047c11 */ /* 0x000fe2000f8e20ff */
[----:B------:R-:W-:Y:S01]  /*3a40*/  @UP4 ULEA UR4, UR24, UR26, 0x3 ;  /* 0x0000001a18044291 */ /* 0x000fe2000f8e18ff */
[----:B------:R-:W-:Y:S01]  /*3a50*/  PLOP3.LUT P2, PT, PT, PT, PT, 0x80, 0x8 ;  /* 0x000000000008781c */ /* 0x000fe20003f4f070 */
[----:B------:R-:W-:Y:S01]  /*3a60*/  ULEA UR31, UR30, UR26, 0x3 ;  /* 0x0000001a1e1f7291 */ /* 0x000fe2000f8e18ff */
[----:B------:R-:W-:Y:S02]  /*3a70*/  PRMT R3, RZ, 0x654, R3 ;  /* 0x00000654ff037816 */ /* 0x000fe40000000003 */
[----:B------:R-:W2:Y:S01]  /*3a80*/  LDS.128 R4, [R4+0x1a0] ;  /* 0x0001a00004047984 */ /* 0x000ea20000000c00 */
[----:B-1----:R-:W-:Y:S02]  /*3a90*/  @P0 SHF.L.U32 R2, R8, 0x1f, RZ ;  /* 0x0000001f08020819 */ /* 0x002fe400000006ff */
[----:B------:R-:W-:Y:S01]  /*3aa0*/  SHF.L.U32 R0, R11, 0x1f, RZ ;  /* 0x0000001f0b007819 */ /* 0x000fe200000006ff */
[----:B------:R-:W-:Y:S01]  /*3ab0*/  @!PT LDS RZ, [RZ] ;  /* 0x00000000fffff984 */ /* 0x000fe20000000800 */
[----:B------:R-:W-:Y:S01]  /*3ac0*/  @!PT LDS RZ, [RZ] ;  /* 0x00000000fffff984 */ /* 0x000fe20000000800 */
[----:B------:R-:W-:Y:S01]  /*3ad0*/  @!PT LDS RZ, [RZ] ;  /* 0x00000000fffff984 */ /* 0x000fe20000000800 */
[----:B------:R-:W-:Y:S01]  /*3ae0*/  @!PT LDS RZ, [RZ] ;  /* 0x00000000fffff984 */ /* 0x000fe20000000800 */
[----:B------:R1:W-:Y:S06]  /*3af0*/  MEMBAR.ALL.CTA ;  /* 0x0000000000007992 */ /* 0x0003ec0000008000 */
[----:B-1----:R-:W1:Y:S02]  /*3b00*/  FENCE.VIEW.ASYNC.S ;  /* 0x00000000000073c6 */ /* 0x002e640000000000 */
[----:B-1----:R1:W-:Y:S01]  /*3b10*/  SYNCS.ARRIVE.TRANS64.RED.A1T0 RZ, [R3+URZ], RZ ;  /* 0x000000ff03ff79a7 */ /* 0x0023e200081004ff */
[----:B------:R1:W3:Y:S01]  /*3b20*/  @P0 SYNCS.PHASECHK.TRANS64.TRYWAIT P2, [UR4], R2 ;  /* 0x00000002ff0005a7 */ /* 0x0002e20008041104 */
[----:B------:R-:W-:Y:S01]  /*3b30*/  ULEA.HI UR4, UR30, UR30, URZ, 0x1 ;  /* 0x0000001e1e047291 */ /* 0x000fe2000f8f08ff */
[----:B--2---:R-:W-:-:S03]  /*3b40*/  LOP3.LUT P1, RZ, R6, 0x1, RZ, 0xc0, !PT ;  /* 0x0000000106ff7812 */ /* 0x004fc6000782c0ff */
[----:B------:R-:W-:Y:S02]  /*3b50*/  USHF.L.U32 UR11, UR4, 0x5, URZ ;  /* 0x00000005040b7899 */ /* 0x000fe400080006ff */
[----:B------:R-:W-:Y:S02]  /*3b60*/  ULOP3.LUT UR4, UR4, 0xffe, URZ, 0xc0, !UPT ;  /* 0x00000ffe04047892 */ /* 0x000fe4000f8ec0ff */
[----:B------:R-:W-:Y:S02]  /*3b70*/  ULOP3.LUT UR11, UR11, 0xffffffc0, URZ, 0xc0, !UPT ;  /* 0xffffffc00b0b7892 */ /* 0x000fe4000f8ec0ff */
[----:B------:R-:W-:Y:S02]  /*3b80*/  UIADD3 UR4, UPT, UPT, -UR4, UR30, URZ ;  /* 0x0000001e04047290 */ /* 0x000fe4000fffe1ff */
[----:B------:R-:W-:Y:S01]  /*3b90*/  UIADD3 UR11, UPT, UPT, UR42, UR11, URZ ;  /* 0x0000000b2a0b7290 */ /* 0x000fe2000fffe0ff */
[----:B------:R-:W2:Y:S03]  /*3ba0*/  SYNCS.PHASECHK.TRANS64.TRYWAIT P0, [UR31+0x150], R0 ;  /* 0x00015000ff0075a7 */ /* 0x000ea6000800111f */
[----:B------:R-:W-:Y:S01]  /*3bb0*/  ULEA UR11, UR4, UR11, 0x14 ;  /* 0x0000000b040b7291 */ /* 0x000fe2000f8ea0ff */
[----:B-123--:R-:W-:Y:S11]  /*3bc0*/  @!P0 BRA `(.L_x_71) ;  /* 0x0000004400cc8947 */ /* 0x00eff60003800000 */
.L_x_167:
[----:B------:R-:W-:Y:S01]  /*3bd0*/  IADD3 R10, PT, PT, R10, 0x1, RZ ;  /* 0x000000010a0a7810 */ /* 0x000fe20007ffe0ff */
[----:B------:R-:W-:Y:S06]  /*3be0*/  BRA.U !UP4, `(.L_x_72) ;  /* 0x000000010cc07547 */ /* 0x000fec000b800000 */
[----:B------:R-:W-:Y:S01]  /*3bf0*/  UPLOP3.LUT UP2, UPT, UPT, UPT, UPT, 0x40, 0x4 ;  /* 0x000000000004789c */ /* 0x000fe20003f4e870 */
[----:B------:R-:W-:Y:S01]  /*3c00*/  UMOV UR23, UR41 ;  /* 0x0000002900177c82 */ /* 0x000fe20008000000 */
[----:B------:R-:W-:Y:S01]  /*3c10*/  UMOV UR22, UR40 ;  /* 0x0000002800167c82 */ /* 0x000fe20008000000 */
[----:B------:R-:W-:-:S08]  /*3c20*/  UMOV UR10, UR24 ;  /* 0x00000018000a7c82 */ /* 0x000fd00008000000 */
.L_x_75:
[----:B------:R-:W-:Y:S02]  /*3c30*/  UIADD3 UR23, UPT, UPT, UR23, 0x1, URZ ;  /* 0x0000000117177890 */ /* 0x000fe4000fffe0ff */
[----:B--2---:R-:W-:Y:S02]  /*3c40*/  ULEA UR5, UR10, UR26, 0x3 ;  /* 0x0000001a0a057291 */ /* 0x004fe4000f8e18ff */
[----:B------:R-:W-:Y:S01]  /*3c50*/  UISETP.NE.AND UP3, UPT, UR23, URZ, UPT ;  /* 0x000000ff1700728c */ /* 0x000fe2000bf65270 */
[----:B---3--:R-:W-:Y:S10]  /*3c60*/  @P2 BRA `(.L_x_73) ;  /* 0x00000000000c2947 */ /* 0x008ff40003800000 */
[----:B-1----:R-:W-:Y:S04]  /*3c70*/  SHF.L.U32 R2, R8, 0x1f, RZ ;  /* 0x0000001f08027819 */ /* 0x002fe800000006ff */
[----:B------:R-:W1:Y:S02]  /*3c80*/  SYNCS.PHASECHK.TRANS64.TRYWAIT P0, [UR5], R2 ;  /* 0x00000002ff0075a7 */ /* 0x000e640008001105 */
[----:B-1----:R-:W-:Y:S05]  /*3c90*/  @!P0 BRA `(.L_x_74) ;  /* 0x0000004400b08947 */ /* 0x002fea0003800000 */
.L_x_73:
[----:B------:R-:W-:Y:S01]  /*3ca0*/  UISETP.NE.AND UP0, UPT, UR22, 0x1, UPT ;  /* 0x000000011600788c */ /* 0x000fe2000bf05270 */
[----:B------:R-:W-:Y:S01]  /*3cb0*/  PLOP3.LUT P2, PT, PT, PT, PT, 0x80, 0x8 ;  /* 0x000000000008781c */ /* 0x000fe20003f4f070 */
[----:B------:R-:W-:Y:S02]  /*3cc0*/  UIADD3 UR4, UPT, UPT, UR10, 0x1, URZ ;  /* 0x000000010a047890 */ /* 0x000fe4000fffe0ff */
[----:B------:R-:W-:Y:S02]  /*3cd0*/  UIADD3 UR25, UPT, UPT, UR5, 0x68, URZ ;  /* 0x0000006805197890 */ /* 0x000fe4000fffe0ff */
[----:B------:R-:W-:Y:S01]  /*3ce0*/  UISETP.NE.AND UP1, UPT, UR4, 0xd, UPT ;  /* 0x0000000d0400788c */ /* 0x000fe2000bf25270 */
[----:B------:R-:W-:Y:S01]  /*3cf0*/  PLOP3.LUT P0, PT, PT, PT, UP0, 0x80, 0x8 ;  /* 0x000000000008781c */ /* 0x000fe20003f0f008 */
[----:B------:R-:W-:Y:S02]  /*3d00*/  UIADD3 UR22, UPT, UPT, UR22, -0x1, URZ ;  /* 0xffffffff16167890 */ /* 0x000fe4000fffe0ff */
[----:B------:R-:W-:Y:S02]  /*3d10*/  USEL UR6, URZ, 0x1, UP1 ;  /* 0x00000001ff067887 */ /* 0x000fe40008800000 */
[----:B------:R-:W-:Y:S01]  /*3d20*/  USEL UR24, UR4, URZ, UP1 ;  /* 0x000000ff04187287 */ /* 0x000fe20008800000 */
[----:B------:R-:W-:Y:S01]  /*3d30*/  UMOV UR7, 0x40004040 ;  /* 0x4000404000077882 */ /* 0x000fe20000000000 */
[----:B------:R-:W-:Y:S02]  /*3d40*/  UMOV UR5, 0x40004040 ;  /* 0x4000404000057882 */ /* 0x000fe40000000000 */
[----:B------:R-:W-:Y:S01]  /*3d50*/  @UP0 ULEA UR4, UR24, UR26, 0x3 ;  /* 0x0000001a18040291 */ /* 0x000fe2000f8e18ff */
[----:B------:R-:W-:Y:S01]  /*3d60*/  LOP3.LUT R8, R8, UR6, RZ, 0x3c, !PT ;  /* 0x0000000608087c12 */ /* 0x000fe2000f8e3cff */
[----:B------:R-:W-:Y:S01]  /*3d70*/  ULEA UR6, UR10, UR29, 0x9 ;  /* 0x0000001d0a067291 */ /* 0x000fe2000f8e48ff */
[----:B------:R-:W-:Y:S02]  /*3d80*/  UMOV UR21, 0x40004040 ;  /* 0x4000404000157882 */ /* 0x000fe40000000000 */
[----:B-1----:R-:W-:Y:S01]  /*3d90*/  @P0 SHF.L.U32 R0, R8, 0x1f, RZ ;  /* 0x0000001f08000819 */ /* 0x002fe200000006ff */
[----:B------:R-:W-:Y:S02]  /*3da0*/  UIADD3 UR20, UPT, UPT, UR6, 0x2, URZ ;  /* 0x0000000206147890 */ /* 0x000fe4000fffe0ff */
[----:B------:R-:W-:Y:S01]  /*3db0*/  UIADD3 UR16, UPT, UPT, UR6, 0x4, URZ ;  /* 0x0000000406107890 */ /* 0x000fe2000fffe0ff */
[----:B------:R2:W3:Y:S01]  /*3dc0*/  @P0 SYNCS.PHASECHK.TRANS64.TRYWAIT P2, [UR4], R0 ;  /* 0x00000000ff0005a7 */ /* 0x0004e20008041104 */
[----:B------:R-:W-:Y:S02]  /*3dd0*/  ULEA UR4, UR10, UR28, 0x9 ;  /* 0x0000001c0a047291 */ /* 0x000fe4000f8e48ff */
[----:B------:R-:W-:Y:S02]  /*3de0*/  UIADD3 UR12, UPT, UPT, UR6, 0x6, URZ ;  /* 0x00000006060c7890 */ /* 0x000fe4000fffe0ff */
[----:B------:R-:W-:Y:S02]  /*3df0*/  UIADD3 UR18, UPT, UPT, UR4, 0x2, URZ ;  /* 0x0000000204127890 */ /* 0x000fe4000fffe0ff */
[----:B------:R-:W-:Y:S02]  /*3e00*/  UIADD3 UR14, UPT, UPT, UR4, 0x4, URZ ;  /* 0x00000004040e7890 */ /* 0x000fe4000fffe0ff */
[----:B------:R-:W-:Y:S01]  /*3e10*/  UIADD3 UR8, UPT, UPT, UR4, 0x6, URZ ;  /* 0x0000000604087890 */ /* 0x000fe2000fffe0ff */
[----:B------:R2:W-:Y:S01]  /*3e20*/  UTCHMMA gdesc[UR4], gdesc[UR6], tmem[UR11], tmem[UR38], idesc[UR39], UP2 ;  /* 0x00ff2606040075ea */ /* 0x0005e2000900000b */
[----:B------:R-:W-:Y:S01]  /*3e30*/  UPLOP3.LUT UP2, UPT, UPT, UPT, UPT, 0x80, 0x8 ;  /* 0x000000000008789c */ /* 0x000fe20003f4f070 */
[----:B------:R-:W-:Y:S01]  /*3e40*/  UMOV UR19, 0x40004040 ;  /* 0x4000404000137882 */ /* 0x000fe20000000000 */
[----:B------:R-:W-:Y:S01]  /*3e50*/  UMOV UR17, 0x40004040 ;  /* 0x4000404000117882 */ /* 0x000fe20000000000 */
[----:B------:R2:W-:Y:S01]  /*3e60*/  UTCHMMA gdesc[UR18], gdesc[UR20], tmem[UR11], tmem[UR36], idesc[UR37], UPT ;  /* 0x00ff2414120075ea */ /* 0x0005e2000b80000b */
[----:B------:R-:W-:Y:S01]  /*3e70*/  UMOV UR15, 0x40004040 ;  /* 0x40004040000f7882 */ /* 0x000fe20000000000 */
[----:B------:R-:W-:Y:S01]  /*3e80*/  UMOV UR13, 0x40004040 ;  /* 0x40004040000d7882 */ /* 0x000fe20000000000 */
[----:B------:R-:W-:Y:S01]  /*3e90*/  UMOV UR9, 0x40004040 ;  /* 0x4000404000097882 */ /* 0x000fe20000000000 */
[----:B------:R2:W-:Y:S01]  /*3ea0*/  UTCHMMA gdesc[UR14], gdesc[UR16], tmem[UR11], tmem[UR34], idesc[UR35], UPT ;  /* 0x00ff22100e0075ea */ /* 0x0005e2000b80000b */
[----:B------:R2:W-:Y:S01]  /*3eb0*/  UTCHMMA gdesc[UR8], gdesc[UR12], tmem[UR11], tmem[UR32], idesc[UR33], UPT ;  /* 0x00ff200c080075ea */ /* 0x0005e2000b80000b */
[----:B------:R2:W-:Y:S01]  /*3ec0*/  UTCBAR.MULTICAST [UR25], URZ, UR27 ;  /* 0x000000ff190073e9 */ /* 0x0005e2000800081b */
[----:B------:R-:W-:Y:S01]  /*3ed0*/  UMOV UR10, UR24 ;  /* 0x00000018000a7c82 */ /* 0x000fe20008000000 */
[----:B------:R-:W-:Y:S05]  /*3ee0*/  BRA.U UP3, `(.L_x_75) ;  /* 0xfffffffd03507547 */ /* 0x000fea000b83ffff */
.L_x_72:
[----:B--2---:R-:W-:Y:S01]  /*3ef0*/  UIADD3 UR4, UPT, UPT, UR30, 0x1, URZ ;  /* 0x000000011e047890 */ /* 0x004fe2000fffe0ff */
[C---:B------:R-:W-:Y:S01]  /*3f00*/  ISETP.NE.AND P0, PT, R10.reuse, 0x2, PT ;  /* 0x000000020a00780c */ /* 0x040fe20003f05270 */
[----:B------:R-:W-:Y:S02]  /*3f10*/  UIADD3 UR5, UPT, UPT, UR31, 0x130, URZ ;  /* 0x000001301f057890 */ /* 0x000fe4000fffe0ff */
[----:B------:R-:W-:Y:S01]  /*3f20*/  UISETP.NE.AND UP0, UPT, UR4, 0x4, UPT ;  /* 0x000000040400788c */ /* 0x000fe2000bf05270 */
[----:B-1----:R-:W-:Y:S02]  /*3f30*/  SEL R0, RZ, 0x1, P0 ;  /* 0x00000001ff007807 */ /* 0x002fe40000000000 */
[----:B------:R-:W-:Y:S01]  /*3f40*/  SEL R10, R10, RZ, P0 ;  /* 0x000000ff0a0a7207 */ /* 0x000fe20000000000 */
[----:B------:R-:W-:Y:S01]  /*3f50*/  USEL UR6, URZ, 0x1, UP0 ;  /* 0x00000001ff067887 */ /* 0x000fe20008000000 */
[----:B------:R-:W-:Y:S01]  /*3f60*/  LOP3.LUT R9, R9, R0, RZ, 0x3c, !PT ;  /* 0x0000000009097212 */ /* 0x000fe200078e3cff */
[----:B------:R-:W-:Y:S01]  /*3f70*/  USEL UR30, UR4, URZ, UP0 ;  /* 0x000000ff041e7287 */ /* 0x000fe20008000000 */
[----:B------:R1:W-:Y:S03]  /*3f80*/  UTCBAR [UR5], URZ ;  /* 0x000000ff050073e9 */ /* 0x0003e600080000ff */
[----:B------:R-:W-:Y:S01]  /*3f90*/  LOP3.LUT R11, R11, UR6, RZ, 0x3c, !PT ;  /* 0x000000060b0b7c12 */ /* 0x000fe2000f8e3cff */
[----:B------:R-:W-:Y:S07]  /*3fa0*/  @P1 BRA `(.L_x_76) ;  /* 0xfffffff800881947 */ /* 0x000fee000383ffff */
[----:B------:R-:W2:Y:S01]  /*3fb0*/  S2UR UR8, SR_CgaCtaId ;  /* 0x00000000000879c3 */ /* 0x000ea20000008800 */
[----:B------:R-:W-:Y:S01]  /*3fc0*/  ELECT P0, URZ, PT ;  /* 0x0000000000ff782f */ /* 0x000fe20003800000 */
[----:B------:R-:W-:Y:S01]  /*3fd0*/  IMAD.MOV.U32 R0, RZ, RZ, 0x1 ;  /* 0x00000001ff007424 */ /* 0x000fe200078e00ff */
[----:B------:R-:W-:Y:S01]  /*3fe0*/  UIADD3 UR26, UPT, UPT, UR26, 0x150, URZ ;  /* 0x000001501a1a7890 */ /* 0x000fe2000fffe0ff */
[----:B------:R-:W-:Y:S01]  /*3ff0*/  SHF.L.U32 R2, R11, 0x1f, RZ ;  /* 0x0000001f0b027819 */ /* 0x000fe200000006ff */
[----:B------:R-:W-:-:S03]  /*4000*/  UMOV UR4, 0x40 ;  /* 0x0000004000047882 */ /* 0x000fc60000000000 */
[----:B------:R-:W-:Y:S01]  /*4010*/  UVIRTCOUNT.DEALLOC.SMPOOL 0x80 ;  /* 0x000000800000784c */ /* 0x000fe20000000000 */
[----:B--2---:R-:W-:Y:S02]  /*4020*/  ULEA UR8, UR8, UR4, 0x18 ;  /* 0x0000000408087291 */ /* 0x004fe4000f8ec0ff */
[----:B------:R-:W-:-:S07]  /*4030*/  ULEA UR4, UR30, UR26, 0x3 ;  /* 0x0000001a1e047291 */ /* 0x000fce000f8e18ff */
[----:B------:R2:W-:Y:S02]  /*4040*/  @P0 STS.U8 [UR8+0x1c], R0 ;  /* 0x00001c00ff000988 */ /* 0x0005e40008000008 */
[----:B------:R-:W4:Y:S02]  /*4050*/  SYNCS.PHASECHK.TRANS64.TRYWAIT P0, [UR4], R2 ;  /* 0x00000002ff0075a7 */ /* 0x000f240008001104 */
[----:B--2-4-:R-:W-:Y:S05]  /*4060*/  @!P0 BRA `(.L_x_77) ;  /* 0x0000004000d48947 */ /* 0x014fea0003800000 */
.L_x_170:
[----:B------:R-:W-:-:S04]  /*4070*/  UIADD3 UR4, UPT, UPT, UR30, 0x1, URZ ;  /* 0x000000011e047890 */ /* 0x000fc8000fffe0ff */
[----:B------:R-:W-:-:S04]  /*4080*/  UISETP.NE.AND UP0, UPT, UR4, 0x4, UPT ;  /* 0x000000040400788c */ /* 0x000fc8000bf05270 */
[----:B------:R-:W-:Y:S02]  /*4090*/  USEL UR6, URZ, 0x1, UP0 ;  /* 0x00000001ff067887 */ /* 0x000fe40008000000 */
[----:B------:R-:W-:-:S04]  /*40a0*/  USEL UR4, UR4, URZ, UP0 ;  /* 0x000000ff04047287 */ /* 0x000fc80008000000 */
[----:B-1----:R-:W-:Y:S01]  /*40b0*/  ULEA UR5, UR4, UR26, 0x3 ;  /* 0x0000001a04057291 */ /* 0x002fe2000f8e18ff */
[----:B--2---:R-:W-:-:S04]  /*40c0*/  LOP3.LUT R2, R11, UR6, RZ, 0x3c, !PT ;  /* 0x000000060b027c12 */ /* 0x004fc8000f8e3cff */
[----:B------:R-:W-:-:S04]  /*40d0*/  SHF.L.U32 R3, R2, 0x1f, RZ ;  /* 0x0000001f02037819 */ /* 0x000fc800000006ff */
[----:B------:R-:W1:Y:S02]  /*40e0*/  SYNCS.PHASECHK.TRANS64.TRYWAIT P0, [UR5], R3 ;  /* 0x00000003ff0075a7 */ /* 0x000e640008001105 */
[----:B-1----:R-:W-:Y:S05]  /*40f0*/  @!P0 BRA `(.L_x_78) ;  /* 0x0000004000c88947 */ /* 0x002fea0003800000 */
.L_x_172:
        /* <DEDUP_REMOVED lines=9> */
.L_x_174:
[----:B------:R-:W-:-:S04]  /*4190*/  UIADD3 UR4, UPT, UPT, UR4, 0x1, URZ ;  /* 0x0000000104047890 */ /* 0x000fc8000fffe0ff */
[----:B------:R-:W-:-:S04]  /*41a0*/  UISETP.NE.AND UP0, UPT, UR4, 0x4, UPT ;  /* 0x000000040400788c */ /* 0x000fc8000bf05270 */
[----:B------:R-:W-:Y:S02]  /*41b0*/  USEL UR5, URZ, 0x1, UP0 ;  /* 0x00000001ff057887 */ /* 0x000fe40008000000 */
[----:B------:R-:W-:-:S04]  /*41c0*/  USEL UR4, UR4, URZ, UP0 ;  /* 0x000000ff04047287 */ /* 0x000fc80008000000 */
[----:B------:R-:W-:Y:S01]  /*41d0*/  ULEA UR4, UR4, UR26, 0x3 ;  /* 0x0000001a04047291 */ /* 0x000fe2000f8e18ff */
[----:B------:R-:W-:-:S04]  /*41e0*/  LOP3.LUT R2, R2, UR5, RZ, 0x3c, !PT ;  /* 0x0000000502027c12 */ /* 0x000fc8000f8e3cff */
[----:B------:R-:W-:-:S04]  /*41f0*/  SHF.L.U32 R2, R2, 0x1f, RZ ;  /* 0x0000001f02027819 */ /* 0x000fc800000006ff */
[----:B------:R-:W2:Y:S02]  /*4200*/  SYNCS.PHASECHK.TRANS64.TRYWAIT P0, [UR4], R2 ;  /* 0x00000002ff0075a7 */ /* 0x000ea40008001104 */
[----:B--2---:R-:W-:Y:S05]  /*4210*/  @!P0 BRA `(.L_x_80) ;  /* 0x0000004000b08947 */ /* 0x004fea0003800000 */
.L_x_176:
[----:B------:R-:W-:Y:S01]  /*4220*/  NOP ;  /* 0x0000000000007918 */ /* 0x000fe20000000000 */
[----:B-1----:R-:W1:Y:S01]  /*4230*/  LDS R0, [UR8+0x14] ;  /* 0x00001408ff007984 */ /* 0x002e620008000800 */
[----:B------:R-:W-:Y:S01]  /*4240*/  ULOP3.LUT UR4, UR42, 0xffff, URZ, 0xc0, !UPT ;  /* 0x0000ffff2a047892 */ /* 0x000fe2000f8ec0ff */
[----:B------:R-:W-:Y:S01]  /*4250*/  UMOV UR5, 0xffff ;  /* 0x0000ffff00057882 */ /* 0x000fe20000000000 */
[----:B------:R-:W-:Y:S02]  /*4260*/  UMOV UR6, 0x1 ;  /* 0x0000000100067882 */ /* 0x000fe40000000000 */
[----:B------:R-:W-:-:S04]  /*4270*/  USHF.R.U32.HI UR4, URZ, 0x5, UR4 ;  /* 0x00000005ff047899 */ /* 0x000fc80008011604 */
[----:B------:R-:W-:Y:S02]  /*4280*/  USHF.L.U32 UR5, UR5, UR4, URZ ;  /* 0x0000000405057299 */ /* 0x000fe400080006ff */
[----:B------:R-:W-:-:S04]  /*4290*/  USHF.L.U32 UR4, UR6, UR4, URZ ;  /* 0x0000000406047299 */ /* 0x000fc800080006ff */
[----:B-1----:R-:W-:-:S04]  /*42a0*/  LOP3.LUT R0, R0, UR5, RZ, 0xc0, !PT ;  /* 0x0000000500007c12 */ /* 0x002fc8000f8ec0ff */
[----:B------:R-:W-:-:S13]  /*42b0*/  ISETP.NE.AND P0, PT, R0, UR5, PT ;  /* 0x0000000500007c0c */ /* 0x000fda000bf05270 */
[----:B------:R-:W-:Y:S05]  /*42c0*/  @P0 BRA `(.L_x_81) ;  /* 0x0000000000580947 */ /* 0x000fea0003800000 */
[----:B------:R-:W1:Y:S02]  /*42d0*/  LDS R0, [UR8+0x18] ;  /* 0x00001808ff007984 */ /* 0x000e640008000800 */
[----:B-1----:R-:W-:-:S04]  /*42e0*/  LOP3.LUT R0, R0, UR4, RZ, 0xc0, !PT ;  /* 0x0000000400007c12 */ /* 0x002fc8000f8ec0ff */
[----:B------:R-:W-:-:S13]  /*42f0*/  ISETP.NE.AND P0, PT, R0, UR4, PT ;  /* 0x0000000400007c0c */ /* 0x000fda000bf05270 */
[----:B------:R-:W-:Y:S05]  /*4300*/  @P0 BRA `(.L_x_82) ;  /* 0x00000000003c0947 */ /* 0x000fea0003800000 */
[----:B------:R-:W1:Y:S01]  /*4310*/  S2R R2, SR_LANEID ;  /* 0x0000000000027919 */ /* 0x000e620000000000 */
[----:B------:R-:W-:-:S06]  /*4320*/  ULOP3.LUT UR5, URZ, UR5, URZ, 0x33, !UPT ;  /* 0x00000005ff057292 */ /* 0x000fcc000f8e33ff */
[----:B------:R-:W-:-:S04]  /*4330*/  IMAD.U32 R0, RZ, RZ, UR5 ;  /* 0x00000005ff007e24 */ /* 0x000fc8000f8e00ff */
[----:B------:R2:W4:Y:S02]  /*4340*/  REDUX UR7, R0 ;  /* 0x00000000000773c4 */ /* 0x0005240000000000 */
[----:B------:R1:W-:Y:S01]  /*4350*/  UTCATOMSWS.AND URZ, UR5 ;  /* 0x0000000500ff79e3 */ /* 0x0003e20008000000 */
[----:B--2---:R-:W-:Y:S01]  /*4360*/  LOP3.LUT R0, RZ, UR4, RZ, 0x33, !PT ;  /* 0x00000004ff007c12 */ /* 0x004fe2000f8e33ff */
[----:B------:R-:W-:Y:S02]  /*4370*/  VOTEU.ANY UR4, UPT, PT ;  /* 0x0000000000047886 */ /* 0x000fe400038e0100 */
[----:B------:R-:W-:Y:S02]  /*4380*/  UFLO.U32 UR4, UR4 ;  /* 0x00000004000472bd */ /* 0x000fe400080e0000 */
[----:B------:R-:W2:Y:S04]  /*4390*/  REDUX UR6, R0 ;  /* 0x00000000000673c4 */ /* 0x000ea80000000000 */
[----:B-1----:R-:W-:-:S02]  /*43a0*/  ISETP.EQ.U32.AND P0, PT, R2, UR4, PT ;  /* 0x0000000402007c0c */ /* 0x002fc4000bf02070 */
[----:B----4-:R-:W-:-:S11]  /*43b0*/  MOV R2, UR7 ;  /* 0x0000000700027c02 */ /* 0x010fd60008000f00 */
[----:B------:R1:W-:Y:S01]  /*43c0*/  @P0 ATOMS.AND RZ, [UR8+0x14], R2 ;  /* 0x00001402ffff098c */ /* 0x0003e2000a800008 */
[----:B--2---:R-:W-:-:S05]  /*43d0*/  IMAD.U32 R0, RZ, RZ, UR6 ;  /* 0x00000006ff007e24 */ /* 0x004fca000f8e00ff */
[----:B------:R1:W-:Y:S01]  /*43e0*/  @P0 ATOMS.AND RZ, [UR8+0x18], R0 ;  /* 0x00001800ffff098c */ /* 0x0003e2000a800008 */
[----:B------:R-:W-:Y:S05]  /*43f0*/  BRA `(.L_x_83) ;  /* 0x0000000000147947 */ /* 0x000fea0003800000 */
.L_x_82:
[----:B------:R-:W-:Y:S02]  /*4400*/  MOV R2, 0x4420 ;  /* 0x0000442000027802 */ /* 0x000fe40000000f00 */
[----:B---3-5:R-:W-:Y:S05]  /*4410*/  CALL.REL.NOINC `($__internal_0_$__cuda_sm10x_tcgen05_guardrail_trap_col_being_dealloced_not_returned_by_alloc) ;  /* 0x0000004400247944 */ /* 0x028fea0003c00000 */
[----:B------:R-:W-:Y:S05]  /*4420*/  BRA `(.L_x_83) ;  /* 0x0000000000087947 */ /* 0x000fea0003800000 */
.L_x_81:
[----:B------:R-:W-:Y:S02]  /*4430*/  MOV R2, 0x4450 ;  /* 0x0000445000027802 */ /* 0x000fe40000000f00 */
[----:B---3-5:R-:W-:Y:S05]  /*4440*/  CALL.REL.NOINC `($__internal_2_$__cuda_sm10x_tcgen05_guardrail_trap_unallocated_columns_being_dealloced) ;  /* 0x0000004400307944 */ /* 0x028fea0003c00000 */
.L_x_83:
[----:B------:R-:W-:Y:S01]  /*4450*/  NOP ;  /* 0x0000000000007918 */ /* 0x000fe20000000000 */
[----:B------:R-:W-:Y:S05]  /*4460*/  EXIT ;  /* 0x000000000000794d */ /* 0x000fea0003800000 */
.L_x_65:
[----:B------:R-:W-:-:S09]  /*4470*/  UISETP.NE.OR UP0, UPT, UR22, 0x3, !UP3 ;  /* 0x000000031600788c */ /* 0x000fd2000df05670 */
[----:B------:R-:W-:Y:S05]  /*4480*/  BRA.U UP0, `(.L_x_84) ;  /* 0x0000000d00f07547 */ /* 0x000fea000b800000 */
[----:B------:R-:W1:Y:S01]  /*4490*/  LDCU UR28, c[0x0][0x370] ;  /* 0x00006e00ff1c77ac */ /* 0x000e620008000800 */
[----:B------:R-:W2:Y:S01]  /*44a0*/  LDC.64 R16, c[0x0][0x348] ;  /* 0x0000d200ff107b82 */ /* 0x000ea20000000a00 */
[----:B------:R-:W-:Y:S02]  /*44b0*/  HFMA2 R13, -RZ, RZ, 0, 0 ;  /* 0x00000000ff0d7431 */ /* 0x000fe400000001ff */
[----:B------:R-:W-:Y:S01]  /*44c0*/  IMAD.MOV.U32 R15, RZ, RZ, 0x1 ;  /* 0x00000001ff0f7424 */ /* 0x000fe200078e00ff */
[----:B------:R-:W1:Y:S01]  /*44d0*/  LDCU.128 UR32, c[0x0][0xb10] ;  /* 0x00016200ff2077ac */ /* 0x000e620008000c00 */
[----:B------:R-:W-:Y:S01]  /*44e0*/  IMAD.MOV.U32 R14, RZ, RZ, RZ ;  /* 0x000000ffff0e7224 */ /* 0x000fe200078e00ff */
[----:B------:R-:W-:Y:S01]  /*44f0*/  MOV R7, 0x1000 ;  /* 0x0000100000077802 */ /* 0x000fe20000000f00 */
[----:B------:R-:W3:Y:S01]  /*4500*/  LDCU UR27, c[0x0][0x374] ;  /* 0x00006e80ff1b77ac */ /* 0x000ee20008000800 */
[----:B------:R-:W4:Y:S01]  /*4510*/  LDC.64 R2, c[0x0][0x888] ;  /* 0x00022200ff027b82 */ /* 0x000f220000000a00 */
[----:B------:R-:W3:Y:S01]  /*4520*/  LDCU UR15, c[0x0][0xb0c] ;  /* 0x00016180ff0f77ac */ /* 0x000ee20008000800 */
[----:B------:R-:W3:Y:S06]  /*4530*/  LDCU UR38, c[0x0][0xb20] ;  /* 0x00016400ff2677ac */ /* 0x000eec0008000800 */
[----:B------:R-:W2:Y:S01]  /*4540*/  LDC.64 R4, c[0x0][0x890] ;  /* 0x00022400ff047b82 */ /* 0x000ea20000000a00 */
[----:B------:R-:W3:Y:S01]  /*4550*/  LDCU UR4, c[0x0][0xb30] ;  /* 0x00016600ff0477ac */ /* 0x000ee20008000800 */
[----:B-1----:R-:W-:-:S02]  /*4560*/  UIMAD.WIDE.U32 UR6, UR28, UR32, URZ ;  /* 0x000000201c0672a5 */ /* 0x002fc4000f8e00ff */
[----:B---3--:R-:W-:Y:S01]  /*4570*/  UIMAD.WIDE.U32 UR8, UR27, UR35, URZ ;  /* 0x000000231b0872a5 */ /* 0x008fe2000f8e00ff */
[----:B------:R-:W-:Y:S01]  /*4580*/  UMOV UR24, 0x400 ;  /* 0x0000040000187882 */ /* 0x000fe20000000000 */
[----:B------:R-:W-:-:S03]  /*4590*/  UPLOP3.LUT UP3, UPT, UPT, UPT, UPT, 0x40, 0x4 ;  /* 0x000000000004789c */ /* 0x000fc60003f6e870 */
[----:B------:R-:W-:Y:S01]  /*45a0*/  UMOV UR6, UR7 ;  /* 0x0000000700067c82 */ /* 0x000fe20008000000 */
[----:B------:R-:W-:Y:S01]  /*45b0*/  UISETP.GE.AND UP0, UPT, UR40, 0x1, UPT ;  /* 0x000000012800788c */ /* 0x000fe2000bf06270 */
[----:B------:R-:W-:Y:S01]  /*45c0*/  UMOV UR29, UR9 ;  /* 0x00000009001d7c82 */ /* 0x000fe20008000000 */
[----:B------:R-:W-:Y:S01]  /*45d0*/  UISETP.NE.AND UP4, UPT, UR40, 0x1, UPT ;  /* 0x000000012800788c */ /* 0x000fe2000bf85270 */
[----:B------:R-:W1:Y:S01]  /*45e0*/  LDCU.64 UR16, c[0x0][0xb28] ;  /* 0x00016500ff1077ac */ /* 0x000e620008000a00 */
[----:B------:R-:W-:Y:S02]  /*45f0*/  ULEA UR24, UR54, UR24, 0x18 ;  /* 0x0000001836187291 */ /* 0x000fe4000f8ec0ff */
[----:B------:R-:W-:Y:S02]  /*4600*/  UISETP.NE.AND UP6, UPT, UR15, 0x1, UPT ;  /* 0x000000010f00788c */ /* 0x000fe4000bfc5270 */
[----:B------:R-:W-:Y:S02]  /*4610*/  UISETP.NE.AND UP5, UPT, UR34, 0x1, UPT ;  /* 0x000000012200788c */ /* 0x000fe4000bfa5270 */
[----:B------:R-:W-:-:S02]  /*4620*/  USHF.R.U32.HI UR31, URZ, UR33, UR6 ;  /* 0x00000021ff1f7299 */ /* 0x000fc40008011606 */
[----:B------:R-:W-:Y:S02]  /*4630*/  USHF.R.U32.HI UR29, URZ, UR38, UR29 ;  /* 0x00000026ff1d7299 */ /* 0x000fe4000801161d */
[----:B------:R-:W-:Y:S01]  /*4640*/  UISETP.NE.AND UP2, UPT, UR4, 0x1, UPT ;  /* 0x000000010400788c */ /* 0x000fe2000bf45270 */
[----:B------:R-:W-:-:S10]  /*4650*/  UMOV UR12, URZ ;  /* 0x000000ff000c7c82 */ /* 0x000fd40008000000 */
.L_x_93:
[C---:B------:R-:W-:Y:S02]  /*4660*/  LEA R12, R14.reuse, UR24, 0x3 ;  /* 0x000000180e0c7c11 */ /* 0x040fe4000f8e18ff */
[----:B------:R-:W-:Y:S02]  /*4670*/  SHF.L.U32 R0, R13, 0x1f, RZ ;  /* 0x0000001f0d007819 */ /* 0x000fe400000006ff */
[----:B------:R-:W-:Y:S02]  /*4680*/  LEA R8, R14, UR24, 0x4 ;  /* 0x000000180e087c11 */ /* 0x000fe4000f8e20ff */
[----:B---3--:R-:W3:Y:S02]  /*4690*/  SYNCS.PHASECHK.TRANS64.TRYWAIT P0, [R12+URZ+0x110], R0 ;  /* 0x000110000c0075a7 */ /* 0x008ee400080011ff */
[----:B---3--:R-:W-:Y:S05]  /*46a0*/  @!P0 BRA `(.L_x_85) ;  /* 0x0000003c00a48947 */ /* 0x008fea0003800000 */
.L_x_177:
[----:B------:R-:W1:Y:S01]  /*46b0*/  LDS.128 R8, [R8+0x1a0] ;  /* 0x0001a00008087984 */ /* 0x000e620000000c00 */
[----:B------:R-:W-:Y:S01]  /*46c0*/  UISETP.GE.AND UP0, UPT, UR40, 0x1, UPT ;  /* 0x000000012800788c */ /* 0x000fe2000bf06270 */
[----:B------:R-:W-:Y:S01]  /*46d0*/  @!PT LDS RZ, [RZ] ;  /* 0x00000000fffff984 */ /* 0x000fe20000000800 */
[----:B------:R-:W-:Y:S01]  /*46e0*/  @!PT LDS RZ, [RZ] ;  /* 0x00000000fffff984 */ /* 0x000fe20000000800 */
[----:B------:R-:W-:Y:S01]  /*46f0*/  @!PT LDS RZ, [RZ] ;  /* 0x00000000fffff984 */ /* 0x000fe20000000800 */
[----:B------:R-:W-:Y:S01]  /*4700*/  @!PT LDS RZ, [RZ] ;  /* 0x00000000fffff984 */ /* 0x000fe20000000800 */
[----:B------:R2:W-:Y:S06]  /*4710*/  MEMBAR.ALL.CTA ;  /* 0x0000000000007992 */ /* 0x0005ec0000008000 */
[----:B--2---:R-:W2:Y:S01]  /*4720*/  FENCE.VIEW.ASYNC.S ;  /* 0x00000000000073c6 */ /* 0x004ea20000000000 */
[----:B-1----:R-:W-:Y:S11]  /*4730*/  LOP3.LUT P0, RZ, R10, 0x1, RZ, 0xc0, !PT ;  /* 0x000000010aff7812 */ /* 0x002ff6000780c0ff */
[----:B------:R-:W-:Y:S02]  /*4740*/  @!UPT UIADD3 URZ, UPT, UPT, URZ, URZ, URZ ;  /* 0x000000fffffff290 */ /* 0x000fe4000fffe0ff */
[----:B--2---:R-:W-:Y:S01]  /*4750*/  VOTEU.ANY UP1, P0 ;  /* 0x0000000000ff7886 */ /* 0x004fe20000020100 */
[----:B------:R-:W-:Y:S11]  /*4760*/  PLOP3.LUT P0, PT, PT, PT, UP1, 0x80, 0x8 ;  /* 0x000000000008781c */ /* 0x000ff60003f0f018 */
[----:B------:R-:W-:Y:S02]  /*4770*/  @!UPT UIADD3 URZ, UPT, UPT, URZ, URZ, URZ ;  /* 0x000000fffffff290 */ /* 0x000fe4000fffe0ff */
[----:B---3--:R-:W-:Y:S02]  /*4780*/  @P0 SHF.R.U32.HI R0, RZ, 0x10, R9 ;  /* 0x00000010ff000819 */ /* 0x008fe40000011609 */
[----:B------:R-:W-:Y:S02]  /*4790*/  @P0 MOV R6, R8 ;  /* 0x0000000800060202 */ /* 0x000fe40000000f00 */
[----:B------:R-:W-:Y:S01]  /*47a0*/  @P0 R2UR UR4, R0 ;  /* 0x00000000000402ca */ /* 0x000fe200000e0000 */
[----:B------:R-:W-:Y:S01]  /*47b0*/  VIADD R0, R12, 0x120 ;  /* 0x000001200c007836 */ /* 0x000fe20000000000 */
[----:B------:R-:W-:Y:S02]  /*47c0*/  @P0 LOP3.LUT R8, R9, 0xffff, RZ, 0xc0, !PT ;  /* 0x0000ffff09080812 */ /* 0x000fe400078ec0ff */
[----:B------:R-:W-:Y:S02]  /*47d0*/  @P0 R2UR UR6, R6 ;  /* 0x00000000060602ca */ /* 0x000fe400000e0000 */
[----:B------:R-:W-:Y:S02]  /*47e0*/  PRMT R0, RZ, 0x654, R0 ;  /* 0x00000654ff007816 */ /* 0x000fe40000000000 */
[----:B------:R-:W-:Y:S02]  /*47f0*/  @P0 R2UR UR5, R8 ;  /* 0x00000000080502ca */ /* 0x000fe400000e0000 */
[----:B------:R1:W-:Y:S03]  /*4800*/  SYNCS.ARRIVE.TRANS64.RED.A1T0 RZ, [R0+URZ], RZ ;  /* 0x000000ff00ff79a7 */ /* 0x0003e600081004ff */
[----:B------:R-:W-:Y:S04]  /*4810*/  @UP1 UMOV UR25, UR4 ;  /* 0x0000000400191c82 */ /* 0x000fe80008000000 */
[----:B------:R-:W-:Y:S04]  /*4820*/  @UP1 UMOV UR14, UR6 ;  /* 0x00000006000e1c82 */ /* 0x000fe80008000000 */
[----:B------:R-:W-:Y:S01]  /*4830*/  @UP1 UMOV UR13, UR5 ;  /* 0x00000005000d1c82 */ /* 0x000fe20008000000 */
[----:B------:R-:W-:Y:S05]  /*4840*/  BRA.U !UP0, `(.L_x_86) ;  /* 0x0000000108a47547 */ /* 0x000fea000b800000 */
[----:B------:R-:W-:Y:S02]  /*4850*/  UIMAD.WIDE.U32 UR8, UR13, UR35, URZ ;  /* 0x000000230d0872a5 */ /* 0x000fe4000f8e00ff */
[----:B------:R-:W-:Y:S02]  /*4860*/  UIMAD.WIDE.U32 UR10, UR14, UR32, URZ ;  /* 0x000000200e0a72a5 */ /* 0x000fe4000f8e00ff */
[----:B------:R-:W-:Y:S02]  /*4870*/  USEL UR4, UR27, UR29, !UP5 ;  /* 0x0000001d1b047287 */ /* 0x000fe4000e800000 */
[----:B------:R-:W-:Y:S02]  /*4880*/  USEL UR7, UR28, UR31, !UP6 ;  /* 0x0000001f1c077287 */ /* 0x000fe4000f000000 */
[----:B------:R-:W-:Y:S02]  /*4890*/  UIMAD.WIDE.U32 UR18, UR4, UR16, URZ ;  /* 0x00000010041272a5 */ /* 0x000fe4000f8e00ff */
[----:B------:R-:W-:Y:S01]  /*48a0*/  UIMAD.WIDE.U32 UR20, UR7, UR16, URZ ;  /* 0x00000010071472a5 */ /* 0x000fe2000f8e00ff */
[----:B------:R-:W-:Y:S02]  /*48b0*/  UMOV UR5, UR9 ;  /* 0x0000000900057c82 */ /* 0x000fe40008000000 */
[----:B------:R-:W-:Y:S03]  /*48c0*/  USHF.R.U32.HI UR6, URZ, UR38, UR5 ;  /* 0x00000026ff067299 */ /* 0x000fe60008011605 */
[----:B------:R-:W-:Y:S01]  /*48d0*/  UMOV UR5, UR11 ;  /* 0x0000000b00057c82 */ /* 0x000fe20008000000 */
[----:B------:R-:W-:Y:S02]  /*48e0*/  USEL UR6, UR13, UR6, !UP5 ;  /* 0x000000060d067287 */ /* 0x000fe4000e800000 */
[----:B------:R-:W-:Y:S02]  /*48f0*/  USHF.R.U32.HI UR8, URZ, UR33, UR5 ;  /* 0x00000021ff087299 */ /* 0x000fe40008011605 */
[----:B------:R-:W-:Y:S01]  /*4900*/  UIMAD.WIDE.U32 UR10, UR6, UR16, URZ ;  /* 0x00000010060a72a5 */ /* 0x000fe2000f8e00ff */
[----:B------:R-:W-:Y:S02]  /*4910*/  UMOV UR5, UR19 ;  /* 0x0000001300057c82 */ /* 0x000fe40008000000 */
[----:B------:R-:W-:Y:S03]  /*4920*/  @UP4 USHF.R.U32.HI UR4, URZ, UR17, UR5 ;  /* 0x00000011ff044299 */ /* 0x000fe60008011605 */
[----:B------:R-:W-:Y:S01]  /*4930*/  UMOV UR5, UR21 ;  /* 0x0000001500057c82 */ /* 0x000fe20008000000 */
[----:B------:R-:W-:Y:S02]  /*4940*/  UIMAD UR4, UR40, UR4, URZ ;  /* 0x00000004280472a4 */ /* 0x000fe4000f8e02ff */
[----:B------:R-:W-:Y:S02]  /*4950*/  @UP4 USHF.R.U32.HI UR7, URZ, UR17, UR5 ;  /* 0x00000011ff074299 */ /* 0x000fe40008011605 */
[----:B------:R-:W-:Y:S02]  /*4960*/  USEL UR5, UR14, UR8, !UP6 ;  /* 0x000000080e057287 */ /* 0x000fe4000f000000 */
[----:B------:R-:W-:Y:S02]  /*4970*/  UIMAD UR8, UR40, UR7, URZ ;  /* 0x00000007280872a4 */ /* 0x000fe4000f8e02ff */
[----:B------:R-:W-:Y:S03]  /*4980*/  UISETP.GE.AND UP0, UPT, UR6, UR4, UPT ;  /* 0x000000040600728c */ /* 0x000fe6000bf06270 */
[----:B------:R-:W-:Y:S01]  /*4990*/  UMOV UR4, UR11 ;  /* 0x0000000b00047c82 */ /* 0x000fe20008000000 */
[----:B------:R-:W-:Y:S02]  /*49a0*/  UISETP.GE.OR UP0, UPT, UR5, UR8, UP0 ;  /* 0x000000080500728c */ /* 0x000fe40008706670 */
[----:B------:R-:W-:Y:S02]  /*49b0*/  USHF.R.U32.HI UR4, URZ, UR17, UR4 ;  /* 0x00000011ff047299 */ /* 0x000fe40008011604 */
[----:B------:R-:W-:Y:S02]  /*49c0*/  UIMAD.WIDE.U32 UR8, UR5, UR16, URZ ;  /* 0x00000010050872a5 */ /* 0x000fe4000f8e00ff */
[----:B------:R-:W-:Y:S04]  /*49d0*/  USEL UR10, UR6, UR4, !UP4 ;  /* 0x00000004060a7287 */ /* 0x000fe8000e000000 */
[----:B------:R-:W-:Y:S01]  /*49e0*/  UIADD3 UR11, UPT, UPT, -UR10, URZ, URZ ;  /* 0x000000ff0a0b7290 */ /* 0x000fe2000fffe1ff */
[----:B------:R-:W-:Y:S02]  /*49f0*/  @!UP0 UMOV UR4, UR9 ;  /* 0x0000000900048c82 */ /* 0x000fe40008000000 */
[----:B------:R-:W-:Y:S02]  /*4a00*/  @!UP0 USHF.R.U32.HI UR4, URZ, UR17, UR4 ;  /* 0x00000011ff048299 */ /* 0x000fe40008011604 */
[----:B------:R-:W-:Y:S02]  /*4a10*/  UIMAD UR8, UR40, UR11, UR6 ;  /* 0x0000000b280872a4 */ /* 0x000fe4000f8e0206 */
[----:B------:R-:W-:Y:S04]  /*4a20*/  @!UP0 USEL UR4, UR5, UR4, !UP4 ;  /* 0x0000000405048287 */ /* 0x000fe8000e000000 */
[----:B------:R-:W-:Y:S02]  /*4a30*/  @!UP0 UIMAD UR8, UR7, UR8, UR4 ;  /* 0x00000008070882a4 */ /* 0x000fe4000f8e0204 */
[----:B------:R-:W-:Y:S02]  /*4a40*/  @!UP0 UIADD3 UR9, UPT, UPT, UR10, -UR4, URZ ;  /* 0x800000040a098290 */ /* 0x000fe4000fffe0ff */
[----:B------:R-:W-:Y:S02]  /*4a50*/  UIADD3 UR4, UPT, UPT, -UR5, URZ, URZ ;  /* 0x000000ff05047290 */ /* 0x000fe4000fffe1ff */
[----:B------:R-:W-:Y:S02]  /*4a60*/  UIADD3 UR7, UPT, UPT, -UR6, URZ, URZ ;  /* 0x000000ff06077290 */ /* 0x000fe4000fffe1ff */
[----:B------:R-:W-:Y:S02]  /*4a70*/  @!UP0 UIMAD UR6, UR9, UR40, UR5 ;  /* 0x00000028090682a4 */ /* 0x000fe4000f8e0205 */
[----:B------:R-:W-:Y:S02]  /*4a80*/  UIMAD UR14, UR15, UR4, UR14 ;  /* 0x000000040f0e72a4 */ /* 0x000fe4000f8e020e */
[----:B------:R-:W-:Y:S01]  /*4a90*/  UIMAD UR13, UR34, UR7, UR13 ;  /* 0x00000007220d72a4 */ /* 0x000fe2000f8e020d */
[----:B------:R-:W-:Y:S02]  /*4aa0*/  @!UP0 UMOV UR5, UR8 ;  /* 0x0000000800058c82 */ /* 0x000fe40008000000 */
[----:B------:R-:W-:Y:S02]  /*4ab0*/  UIMAD UR14, UR5, UR15, UR14 ;  /* 0x0000000f050e72a4 */ /* 0x000fe4000f8e020e */
[----:B------:R-:W-:Y:S11]  /*4ac0*/  UIMAD UR13, UR6, UR34, UR13 ;  /* 0x00000022060d72a4 */ /* 0x000ff6000f8e020d */
[----:B------:R-:W-:Y:S01]  /*4ad0*/  @!UPT UIADD3 URZ, UPT, UPT, URZ, URZ, URZ ;  /* 0x000000fffffff290 */ /* 0x000fe2000fffe0ff */
.L_x_86:
[----:B------:R-:W2:Y:S01]  /*4ae0*/  @!UP2 LDCU.128 UR20, c[0x0][0xb10] ;  /* 0x00016200ff14a7ac */ /* 0x000ea20008000c00 */
[C---:B------:R-:W-:Y:S02]  /*4af0*/  ISETP.NE.U32.AND P1, PT, R4.reuse, RZ, PT ;  /* 0x000000ff0400720c */ /* 0x040fe40003f25070 */
[----:B------:R-:W-:Y:S02]  /*4b00*/  ISETP.NE.U32.AND P0, PT, R4, RZ, PT ;  /* 0x000000ff0400720c */ /* 0x000fe40003f05070 */
[C---:B------:R-:W-:Y:S02]  /*4b10*/  ISETP.NE.AND.EX P1, PT, R5.reuse, RZ, PT, P1 ;  /* 0x000000ff0500720c */ /* 0x040fe40003f25310 */
[----:B------:R-:W-:Y:S01]  /*4b20*/  ISETP.NE.AND.EX P0, PT, R5, RZ, PT, P0 ;  /* 0x000000ff0500720c */ /* 0x000fe20003f05300 */
[----:B------:R-:W3:Y:S01]  /*4b30*/  @!UP2 LDCU UR5, c[0x0][0xb0c] ;  /* 0x00016180ff05a7ac */ /* 0x000ee20008000800 */
[----:B------:R-:W-:Y:S02]  /*4b40*/  USHF.L.U32 UR11, UR26, 0x6, URZ ;  /* 0x000000061a0b7899 */ /* 0x000fe400080006ff */
[----:B------:R-:W-:Y:S02]  /*4b50*/  USHF.L.U32 UR10, UR30, 0x6, URZ ;  /* 0x000000061e0a7899 */ /* 0x000fe400080006ff */
[----:B--2---:R-:W-:Y:S07]  /*4b60*/  UIMAD.WIDE.U32 UR6, UR14, UR20, URZ ;  /* 0x000000140e0672a5 */ /* 0x004fee000f8e00ff */
[----:B------:R-:W-:Y:S01]  /*4b70*/  @!UP2 UMOV UR4, UR7 ;  /* 0x000000070004ac82 */ /* 0x000fe20008000000 */
[----:B---3--:R-:W-:Y:S02]  /*4b80*/  @!UP2 UISETP.NE.AND UP0, UPT, UR5, 0x1, UPT ;  /* 0x000000010500a88c */ /* 0x008fe4000bf05270 */
[----:B------:R-:W-:Y:S02]  /*4b90*/  @!UP2 USHF.R.U32.HI UR4, URZ, UR21, UR4 ;  /* 0x00000015ff04a299 */ /* 0x000fe40008011604 */
[----:B------:R-:W-:Y:S02]  /*4ba0*/  UIMAD.WIDE.U32 UR6, UR13, UR23, URZ ;  /* 0x000000170d0672a5 */ /* 0x000fe4000f8e00ff */
[----:B------:R-:W-:Y:S02]  /*4bb0*/  @!UP2 USEL UR8, UR14, UR4, !UP0 ;  /* 0x000000040e08a287 */ /* 0x000fe4000c000000 */
[----:B------:R-:W-:Y:S03]  /*4bc0*/  @!UP2 UISETP.NE.AND UP0, UPT, UR22, 0x1, UPT ;  /* 0x000000011600a88c */ /* 0x000fe6000bf05270 */
[----:B------:R-:W-:Y:S02]  /*4bd0*/  @!UP2 UMOV UR6, UR7 ;  /* 0x000000070006ac82 */ /* 0x000fe40008000000 */
[----:B------:R-:W2:Y:S02]  /*4be0*/  @!UP2 LDCU UR4, c[0x0][0xb20] ;  /* 0x00016400ff04a7ac */ /* 0x000ea40008000800 */
[----:B--2---:R-:W-:Y:S04]  /*4bf0*/  @!UP2 USHF.R.U32.HI UR6, URZ, UR4, UR6 ;  /* 0x00000004ff06a299 */ /* 0x004fe80008011606 */
[----:B------:R-:W-:Y:S04]  /*4c00*/  @!UP2 USEL UR6, UR13, UR6, !UP0 ;  /* 0x000000060d06a287 */ /* 0x000fe8000c000000 */
[----:B------:R-:W-:Y:S02]  /*4c10*/  @!UP2 UIADD3 UR4, UPT, UPT, -UR8, UR6, URZ ;  /* 0x000000060804a290 */ /* 0x000fe4000fffe1ff */
[----:B------:R-:W-:Y:S02]  /*4c20*/  @!UP2 UIADD3 UR6, UPT, UPT, UR8, -UR6, URZ ;  /* 0x800000060806a290 */ /* 0x000fe4000fffe0ff */
[----:B------:R-:W-:Y:S02]  /*4c30*/  @!UP2 UIMAD UR14, UR4, UR5, UR14 ;  /* 0x00000005040ea2a4 */ /* 0x000fe4000f8e020e */
[----:B------:R-:W-:Y:S01]  /*4c40*/  @!UP2 UIMAD UR13, UR6, UR22, UR13 ;  /* 0x00000016060da2a4 */ /* 0x000fe2000f8e020d */
[----:B------:R-:W-:Y:S11]  /*4c50*/  BRA.U UP3, `(.L_x_87) ;  /* 0x0000000103107547 */ /* 0x000ff6000b800000 */
[----:B------:R-:W-:Y:S04]  /*4c60*/  MOV R6, UR37 ;  /* 0x0000002500067c02 */ /* 0x000fe80008000f00 */
[----:B------:R-:W-:Y:S04]  /*4c70*/  SHF.L.U32 R6, R6, 0x1f, RZ ;  /* 0x0000001f06067819 */ /* 0x000fe800000006ff */
[----:B------:R-:W2:Y:S02]  /*4c80*/  SYNCS.PHASECHK.TRANS64.TRYWAIT P2, [UR24+0x108], R6 ;  /* 0x00010806ff0075a7 */ /* 0x000ea40008041118 */
[----:B--2---:R-:W-:Y:S05]  /*4c90*/  @!P2 BRA `(.L_x_88) ;  /* 0x00000038003ca947 */ /* 0x004fea0003800000 */
.L_x_87:
[----:B------:R-:W-:Y:S05]  /*4ca0*/  @!P1 BRA `(.L_x_89) ;  /* 0x0000000000309947 */ /* 0x000fea0003800000 */
[----:B----4-:R-:W-:Y:S01]  /*4cb0*/  ISETP.NE.U32.AND P1, PT, R2, RZ, PT ;  /* 0x000000ff0200720c */ /* 0x010fe20003f25070 */
[----:B------:R-:W2:Y:S01]  /*4cc0*/  LDCU.64 UR4, c[0x0][0x358] ;  /* 0x00006b00ff0477ac */ /* 0x000ea20008000a00 */
[----:B------:R-:W-:Y:S02]  /*4cd0*/  IMAD.MOV.U32 R45, RZ, RZ, 0x1 ;  /* 0x00000001ff2d7424 */ /* 0x000fe400078e00ff */
[----:B------:R-:W-:Y:S11]  /*4ce0*/  ISETP.NE.AND.EX P1, PT, R3, RZ, PT, P1 ;  /* 0x000000ff0300720c */ /* 0x000ff60003f25310 */
[----:B------:R-:W-:Y:S02]  /*4cf0*/  @!UPT UIADD3 URZ, UPT, UPT, URZ, URZ, URZ ;  /* 0x000000fffffff290 */ /* 0x000fe4000fffe0ff */
[----:B------:R-:W3:Y:S01]  /*4d00*/  @P1 LDC.64 R8, c[0x0][0x888] ;  /* 0x00022200ff081b82 */ /* 0x000ee20000000a00 */
[----:B-1----:R-:W-:Y:S04]  /*4d10*/  @P1 IMAD R0, R4, UR36, RZ ;  /* 0x0000002404001c24 */ /* 0x002fe8000f8e02ff */
[----:B---3--:R-:W-:Y:S04]  /*4d20*/  @P1 IMAD.WIDE R8, R0, 0x4, R8 ;  /* 0x0000000400081825 */ /* 0x008fe800078e0208 */
[----:B------:R-:W-:Y:S01]  /*4d30*/  HFMA2 R0, -RZ, RZ, 0, 5.9604644775390625e-08 ;  /* 0x00000001ff007431 */ /* 0x000fe200000001ff */
[----:B--2--5:R2:W5:Y:S04]  /*4d40*/  @P1 LDG.E R26, desc[UR4][R8.64] ;  /* 0x00000004081a1981 */ /* 0x024568000c1e1900 */
[----:B------:R-:W-:Y:S01]  /*4d50*/  @!P1 PRMT R45, R0, 0x7610, R45 ;  /* 0x00007610002d9816 */ /* 0x000fe2000000002d */
[----:B--2---:R-:W3:Y:S06]  /*4d60*/  @!P1 LDC R26, c[0x0][0x880] ;  /* 0x00022000ff1a9b82 */ /* 0x004eec0000000800 */
.L_x_89:
[----:B---3-5:R-:W-:Y:S01]  /*4d70*/  @!P0 FSETP.EQ.AND P1, PT, R26, RZ, PT ;  /* 0x000000ff1a00820b */ /* 0x028fe20003f22000 */
[----:B------:R-:W-:Y:S01]  /*4d80*/  @!UPT UIADD3 URZ, UPT, UPT, URZ, URZ, URZ ;  /* 0x000000fffffff290 */ /* 0x000fe2000fffe0ff */
[----:B------:R-:W-:Y:S11]  /*4d90*/  @!P0 BRA `(.L_x_90) ;  /* 0x0000000000188947 */ /* 0x000ff60003800000 */
[----:B------:R-:W-:Y:S02]  /*4da0*/  LOP3.LUT P0, RZ, R45, 0xff, RZ, 0xc0, !PT ;  /* 0x000000ff2dff7812 */ /* 0x000fe4000780c0ff */
[----:B----4-:R-:W-:Y:S04]  /*4db0*/  ISETP.NE.U32.AND P1, PT, R2, RZ, PT ;  /* 0x000000ff0200720c */ /* 0x010fe80003f25070 */
[----:B------:R-:W-:Y:S04]  /*4dc0*/  ISETP.NE.AND.EX P1, PT, R3, RZ, PT, P1 ;  /* 0x000000ff0300720c */ /* 0x000fe80003f25310 */
[----:B------:R-:W-:Y:S03]  /*4dd0*/  PLOP3.LUT P1, PT, P1, PT, PT, 0x8, 0x80 ;  /* 0x000000000080781c */ /* 0x000fe60000f2e170 */
[----:B------:R-:W-:Y:S11]  /*4de0*/  @P0 FSETP.EQ.AND P1, PT, R26, RZ, PT ;  /* 0x000000ff1a00020b */ /* 0x000ff60003f22000 */
[----:B------:R-:W-:Y:S02]  /*4df0*/  @!UPT UIADD3 URZ, UPT, UPT, URZ, URZ, URZ ;  /* 0x000000fffffff290 */ /* 0x000fe4000fffe0ff */
.L_x_90:
[----:B------:R-:W-:Y:S01]  /*4e00*/  ULEA UR4, UR12, UR24, 0x3 ;  /* 0x000000180c047291 */ /* 0x000fe2000f8e18ff */
[----:B------:R-:W-:Y:S02]  /*4e10*/  SHF.L.U32 R9, R15, 0x1f, RZ ;  /* 0x0000001f0f097819 */ /* 0x000fe400000006ff */
[----:B------:R-:W-:Y:S04]  /*4e20*/  ELECT P0, URZ, PT ;  /* 0x0000000000ff782f */ /* 0x000fe80003800000 */
[----:B------:R-:W-:Y:S02]  /*4e30*/  PLOP3.LUT P1, PT, P1, P0, PT, 0xf2, 0x2f ;  /* 0x00000000002f781c */ /* 0x000fe40000f21e72 */
[----:B------:R-:W2:Y:S11]  /*4e40*/  SYNCS.PHASECHK.TRANS64.TRYWAIT P2, [UR4+0xe8], R9 ;  /* 0x0000e809ff0075a7 */ /* 0x000eb60008041104 */
[----:B------:R-:W-:Y:S05]  /*4e50*/  @!P1 IADD3 R8, P0, PT, R16, 0x580, RZ ;  /* 0x0000058010089810 */ /* 0x000fea0007f1e0ff */
[----:B-1----:R-:W-:Y:S01]  /*4e60*/  @!P1 IMAD.X R6, RZ, RZ, R17, P0 ;  /* 0x000000ffff069224 */ /* 0x002fe200000e0611 */
[----:B--2---:R-:W-:Y:S07]  /*4e70*/  @!P2 BRA `(.L_x_91) ;  /* 0x0000003400dca947 */ /* 0x004fee0003800000 */
.L_x_180:
[----:B------:R-:W-:Y:S01]  /*4e80*/  @!P1 R2UR UR7, R6 ;  /* 0x00000000060792ca */ /* 0x000fe200000e0000 */
[----:B------:R-:W-:Y:S01]  /*4e90*/  UIADD3 UR5, UPT, UPT, UR12, 0x1, URZ ;  /* 0x000000010c057890 */ /* 0x000fe2000fffe0ff */
[----:B------:R-:W-:Y:S01]  /*4ea0*/  @!P1 R2UR UR6, R8 ;  /* 0x00000000080692ca */ /* 0x000fe200000e0000 */
[----:B------:R-:W-:Y:S01]  /*4eb0*/  UIADD3 UR9, UPT, UPT, UR4, 0xd0, URZ ;  /* 0x000000d004097890 */ /* 0x000fe2000fffe0ff */
[----:B------:R-:W-:Y:S01]  /*4ec0*/  @!P1 IMAD.MOV.U32 R6, RZ, RZ, 0x1000 ;  /* 0x00001000ff069424 */ /* 0x000fe200078e00ff */
[----:B------:R-:W-:Y:S01]  /*4ed0*/  UISETP.NE.AND UP0, UPT, UR5, 0x3, UPT ;  /* 0x000000030500788c */ /* 0x000fe2000bf05270 */
[----:B------:R-:W-:Y:S01]  /*4ee0*/  VIADD R14, R14, 0x1 ;  /* 0x000000010e0e7836 */ /* 0x000fe20000000000 */
[----:B------:R-:W-:Y:S01]  /*4ef0*/  UMOV UR22, 0x0 ;  /* 0x0000000000167882 */ /* 0x000fe20000000000 */
[----:B------:R-:W-:Y:S01]  /*4f00*/  UMOV UR23, 0x10000000 ;  /* 0x1000000000177882 */ /* 0x000fe20000000000 */
[----:B------:R-:W-:Y:S04]  /*4f10*/  UPRMT UR20, UR54, 0x654, UR9 ;  /* 0x0000065436147896 */ /* 0x000fe80008000009 */
[----:B-1----:R-:W-:Y:S01]  /*4f20*/  IMAD.U32 R9, RZ, RZ, UR7 ;  /* 0x00000007ff097e24 */ /* 0x002fe2000f8e00ff */
[----:B------:R-:W-:Y:S01]  /*4f30*/  USEL UR7, URZ, 0x1, UP0 ;  /* 0x00000001ff077887 */ /* 0x000fe20008000000 */
[----:B------:R-:W-:Y:S01]  /*4f40*/  IMAD.U32 R8, RZ, RZ, UR6 ;  /* 0x00000006ff087e24 */ /* 0x000fe2000f8e00ff */
[----:B------:R-:W-:Y:S02]  /*4f50*/  USEL UR6, UR5, URZ, UP0 ;  /* 0x000000ff05067287 */ /* 0x000fe40008000000 */
[----:B------:R-:W-:Y:S01]  /*4f60*/  VOTEU.ALL UP0, P1 ;  /* 0x0000000000ff7886 */ /* 0x000fe20000800000 */
[----:B------:R-:W-:Y:S02]  /*4f70*/  @!P1 R2UR UR19, R9 ;  /* 0x00000000091392ca */ /* 0x000fe400000e0000 */
[----:B------:R-:W-:Y:S02]  /*4f80*/  @!P1 R2UR UR18, R8 ;  /* 0x00000000081292ca */ /* 0x000fe400000e0000 */
[----:B------:R-:W-:Y:S01]  /*4f90*/  @!UP0 ULEA UR5, UR12, UR24, 0xc ;  /* 0x000000180c058291 */ /* 0x000fe2000f8e60ff */
[----:B------:R-:W-:Y:S02]  /*4fa0*/  LOP3.LUT R15, R15, UR7, RZ, 0x3c, !PT ;  /* 0x000000070f0f7c12 */ /* 0x000fe4000f8e3cff */
[----:B------:R-:W-:Y:S01]  /*4fb0*/  UMOV UR12, UR36 ;  /* 0x00000024000c7c82 */ /* 0x000fe20008000000 */
[----:B------:R-:W-:Y:S01]  /*4fc0*/  @!UP0 UIADD3 UR8, UPT, UPT, UR5, 0x200, URZ ;  /* 0x0000020005088890 */ /* 0x000fe2000fffe0ff */
[----:B------:R-:W-:Y:S01]  /*4fd0*/  SHF.L.U32 R0, R15, 0x1f, RZ ;  /* 0x0000001f0f007819 */ /* 0x000fe200000006ff */
[----:B------:R-:W-:Y:S01]  /*4fe0*/  VOTEU.ALL UP0, P1 ;  /* 0x0000000000ff7886 */ /* 0x000fe20000800000 */
[----:B------:R-:W-:Y:S06]  /*4ff0*/  ULEA UR5, UR6, UR24, 0x3 ;  /* 0x0000001806057291 */ /* 0x000fec000f8e18ff */
[----:B------:R1:W-:Y:S01]  /*5000*/  @!UP0 UTMALDG.3D [UR8], [UR18], desc[UR22] ;  /* 0x00001608120085b4 */ /* 0x0003e20008011000 */
[----:B------:R1:W-:Y:S01]  /*5010*/  @!P1 SYNCS.ARRIVE.TRANS64.RED.A0TR RZ, [UR4+0xd0], R6 ;  /* 0x0000d006ffff99a7 */ /* 0x0003e20008300404 */
[----:B------:R-:W-:Y:S01]  /*5020*/  SYNCS.ARRIVE.TRANS64.RED.A1T0 RZ, [UR20], RZ ;  /* 0x000000ffffff79a7 */ /* 0x000fe20008100414 */
[----:B------:R-:W2:Y:S02]  /*5030*/  SYNCS.PHASECHK.TRANS64.TRYWAIT P0, [UR5+0xe8], R0 ;  /* 0x0000e800ff0075a7 */ /* 0x000ea40008001105 */
[----:B-12---:R-:W-:Y:S05]  /*5040*/  @!P0 BRA `(.L_x_92) ;  /* 0x0000003400808947 */ /* 0x006fea0003800000 */
.L_x_182:
[----:B------:R-:W-:Y:S01]  /*5050*/  UIADD3 UR9, UPT, UPT, UR5, 0xd0, URZ ;  /* 0x000000d005097890 */ /* 0x000fe2000fffe0ff */
[----:B-1----:R-:W-:Y:S01]  /*5060*/  @!P1 IADD3 R6, P0, PT, R16, 0x580, RZ ;  /* 0x0000058010069810 */ /* 0x002fe20007f1e0ff */
[----:B------:R-:W-:Y:S01]  /*5070*/  UPLOP3.LUT UP3, UPT, UPT, UPT, UPT, 0x80, 0x8 ;  /* 0x000000000008789c */ /* 0x000fe20003f6f070 */
[----:B------:R-:W-:Y:S01]  /*5080*/  R2UR UR23, R47 ;  /* 0x000000002f1772ca */ /* 0x000fe200000e0000 */
[----:B------:R-:W-:Y:S01]  /*5090*/  UMOV UR20, 0x0 ;  /* 0x0000000000147882 */ /* 0x000fe20000000000 */
[----:B------:R-:W-:Y:S01]  /*50a0*/  @!P1 R2UR UR7, R6 ;  /* 0x00000000060792ca */ /* 0x000fe200000e0000 */
[----:B------:R-:W-:Y:S01]  /*50b0*/  @!P1 IMAD.X R0, RZ, RZ, R17, P0 ;  /* 0x000000ffff009224 */ /* 0x000fe200000e0611 */
[----:B------:R-:W-:Y:S01]  /*50c0*/  UMOV UR21, 0x10000000 ;  /* 0x1000000000157882 */ /* 0x000fe20000000000 */
[----:B------:R-:W-:Y:S01]  /*50d0*/  UMOV UR12, UR36 ;  /* 0x00000024000c7c82 */ /* 0x000fe20008000000 */
[----:B------:R-:W-:Y:S01]  /*50e0*/  VOTEU.ALL UP0, P1 ;  /* 0x0000000000ff7886 */ /* 0x000fe20000800000 */
[----:B------:R-:W-:Y:S01]  /*50f0*/  R2UR UR22, R48 ;  /* 0x00000000301672ca */ /* 0x000fe200000e0000 */
[----:B------:R-:W-:Y:S01]  /*5100*/  UMOV UR36, UR25 ;  /* 0x0000001900247c82 */ /* 0x000fe20008000000 */
[----:B------:R-:W-:Y:S02]  /*5110*/  @!P1 R2UR UR4, R0 ;  /* 0x00000000000492ca */ /* 0x000fe400000e0000 */
[----:B------:R-:W-:Y:S01]  /*5120*/  @!UP0 UIADD3 UR10, UPT, UPT, UR10, 0x20, URZ ;  /* 0x000000200a0a8890 */ /* 0x000fe2000fffe0ff */
[C---:B------:R-:W-:Y:S01]  /*5130*/  ISETP.NE.AND P0, PT, R14.reuse, 0x2, PT ;  /* 0x000000020e00780c */ /* 0x040fe20003f05270 */
[----:B------:R-:W-:Y:S02]  /*5140*/  UIADD3 UR30, UPT, UPT, UR13, UR23, URZ ;  /* 0x000000170d1e7290 */ /* 0x000fe4000fffe0ff */
[----:B------:R-:W-:Y:S01]  /*5150*/  IMAD.U32 R8, RZ, RZ, UR7 ;  /* 0x00000007ff087e24 */ /* 0x000fe2000f8e00ff */
[----:B------:R-:W-:Y:S02]  /*5160*/  SEL R0, RZ, 0x1, P0 ;  /* 0x00000001ff007807 */ /* 0x000fe40000000000 */
[----:B------:R-:W-:Y:S02]  /*5170*/  SEL R14, R14, RZ, P0 ;  /* 0x000000ff0e0e7207 */ /* 0x000fe40000000000 */
[----:B------:R-:W-:Y:S01]  /*5180*/  @!P1 R2UR UR18, R8 ;  /* 0x00000000081292ca */ /* 0x000fe200000e0000 */
[----:B------:R-:W-:Y:S01]  /*5190*/  UIADD3 UR26, UPT, UPT, UR14, UR22, URZ ;  /* 0x000000160e1a7290 */ /* 0x000fe2000fffe0ff */
[----:B------:R-:W-:Y:S01]  /*51a0*/  IMAD.U32 R9, RZ, RZ, UR4 ;  /* 0x00000004ff097e24 */ /* 0x000fe2000f8e00ff */
[----:B------:R-:W-:Y:S01]  /*51b0*/  @!UP0 ULEA UR4, UR6, UR24, 0xc ;  /* 0x0000001806048291 */ /* 0x000fe2000f8e60ff */
[----:B------:R-:W-:Y:S03]  /*51c0*/  LOP3.LUT R13, R13, R0, RZ, 0x3c, !PT ;  /* 0x000000000d0d7212 */ /* 0x000fe600078e3cff */
[----:B------:R-:W-:Y:S01]  /*51d0*/  @!P1 R2UR UR19, R9 ;  /* 0x00000000091392ca */ /* 0x000fe200000e0000 */
[----:B------:R-:W-:Y:S01]  /*51e0*/  @!UP0 UIADD3 UR8, UPT, UPT, UR4, 0x200, URZ ;  /* 0x0000020004088890 */ /* 0x000fe2000fffe0ff */
[----:B------:R-:W-:Y:S01]  /*51f0*/  VOTEU.ALL UP0, P1 ;  /* 0x0000000000ff7886 */ /* 0x000fe20000800000 */
[----:B------:R-:W-:Y:S10]  /*5200*/  UPRMT UR4, UR54, 0x654, UR9 ;  /* 0x0000065436047896 */ /* 0x000ff40008000009 */
[----:B------:R1:W-:Y:S01]  /*5210*/  @!UP0 UTMALDG.3D [UR8], [UR18], desc[UR20] ;  /* 0x00001408120085b4 */ /* 0x0003e20008011000 */
[----:B------:R3:W-:Y:S01]  /*5220*/  @!P1 SYNCS.ARRIVE.TRANS64.RED.A0TR RZ, [UR5+0xd0], R7 ;  /* 0x0000d007ffff99a7 */ /* 0x0007e20008300405 */
[----:B------:R-:W-:Y:S01]  /*5230*/  SYNCS.ARRIVE.TRANS64.RED.A1T0 RZ, [UR4], RZ ;  /* 0x000000ffffff79a7 */ /* 0x000fe20008100404 */
[----:B------:R-:W-:Y:S04]  /*5240*/  UIADD3 UR4, UPT, UPT, UR6, 0x1, URZ ;  /* 0x0000000106047890 */ /* 0x000fe8000fffe0ff */
[----:B------:R-:W-:Y:S04]  /*5250*/  UISETP.NE.AND UP0, UPT, UR4, 0x3, UPT ;  /* 0x000000030400788c */ /* 0x000fe8000bf05270 */
[----:B------:R-:W-:Y:S06]  /*5260*/  USEL UR5, URZ, 0x1, UP0 ;  /* 0x00000001ff057887 */ /* 0x000fec0008000000 */
[----:B------:R-:W-:Y:S01]  /*5270*/  LOP3.LUT R15, R15, UR5, RZ, 0x3c, !PT ;  /* 0x000000050f0f7c12 */ /* 0x000fe2000f8e3cff */
[----:B-1----:R-:W-:Y:S01]  /*5280*/  USEL UR12, UR4, URZ, UP0 ;  /* 0x000000ff040c7287 */ /* 0x002fe20008000000 */
[----:B------:R-:W-:Y:S11]  /*5290*/  BRA.U UP1, `(.L_x_93) ;  /* 0xfffffff101f07547 */ /* 0x000ff6000b83ffff */
[----:B------:R-:W-:Y:S01]  /*52a0*/  UIADD3 UR24, UPT, UPT, UR24, 0xe8, URZ ;  /* 0x000000e818187890 */ /* 0x000fe2000fffe0ff */
[----:B----4-:R-:W-:-:S03]  /*52b0*/  SHF.L.U32 R2, R15, 0x1f, RZ ;  /* 0x0000001f0f027819 */ /* 0x010fc600000006ff */
[----:B------:R-:W-:-:S09]  /*52c0*/  ULEA UR4, UR12, UR24, 0x3 ;  /* 0x000000180c047291 */ /* 0x000fd2000f8e18ff */
[----:B------:R-:W1:Y:S02]  /*52d0*/  SYNCS.PHASECHK.TRANS64.TRYWAIT P0, [UR4], R2 ;  /* 0x00000002ff0075a7 */ /* 0x000e640008001104 */
[----:B-1----:R-:W-:Y:S05]  /*52e0*/  @!P0 BRA `(.L_x_94) ;  /* 0x0000003000f08947 */ /* 0x002fea0003800000 */
.L_x_184:
        /* <DEDUP_REMOVED lines=9> */
.L_x_186:
[----:B------:R-:W-:-:S04]  /*5380*/  UIADD3 UR4, UPT, UPT, UR4, 0x1, URZ ;  /* 0x0000000104047890 */ /* 0x000fc8000fffe0ff */
[----:B------:R-:W-:-:S04]  /*5390*/  UISETP.NE.AND UP0, UPT, UR4, 0x3, UPT ;  /* 0x000000030400788c */ /* 0x000fc8000bf05270 */
[----:B------:R-:W-:Y:S02]  /*53a0*/  USEL UR5, URZ, 0x1, UP0 ;  /* 0x00000001ff057887 */ /* 0x000fe40008000000 */
[----:B------:R-:W-:-:S04]  /*53b0*/  USEL UR4, UR4, URZ, UP0 ;  /* 0x000000ff04047287 */ /* 0x000fc80008000000 */
[----:B------:R-:W-:Y:S01]  /*53c0*/  ULEA UR4, UR4, UR24, 0x3 ;  /* 0x0000001804047291 */ /* 0x000fe2000f8e18ff */
[----:B-1----:R-:W-:-:S04]  /*53d0*/  LOP3.LUT R2, R15, UR5, RZ, 0x3c, !PT ;  /* 0x000000050f027c12 */ /* 0x002fc8000f8e3cff */
[----:B------:R-:W-:Y:S01]  /*53e0*/  SHF.L.U32 R2, R2, 0x1f, RZ ;  /* 0x0000001f02027819 */ /* 0x000fe200000006ff */
[----:B------:R-:W-:-:S07]  /*53f0*/  IMAD.U32 R0, RZ, RZ, UR4 ;  /* 0x00000004ff007e24 */ /* 0x000fce000f8e00ff */
.L_x_96:
[----:B-1----:R1:W2:Y:S02]  /*5400*/  SYNCS.PHASECHK.TRANS64.TRYWAIT P0, [R0+URZ], R2 ;  /* 0x00000002000075a7 */ /* 0x0022a400080011ff */
[----:B--2---:R-:W-:Y:S05]  /*5410*/  @!P0 NANOSLEEP.SYNCS 0x989680 ;  /* 0x009896800000895d */ /* 0x004fea0003900000 */
[----:B------:R-:W2:Y:S02]  /*5420*/  @!P0 SYNCS.PHASECHK.TRANS64 P0, [R0+URZ], R2 ;  /* 0x00000002000085a7 */ /* 0x000ea400080010ff */
[----:B--2---:R-:W-:Y:S05]  /*5430*/  @P0 EXIT ;  /* 0x000000000000094d */ /* 0x004fea0003800000 */
[----:B------:R-:W-:Y:S05]  /*5440*/  BRA `(.L_x_96) ;  /* 0xfffffffc00ec7947 */ /* 0x000fea000383ffff */
.L_x_84:
[----:B------:R-:W-:-:S06]  /*5450*/  UISETP.GE.AND UP0, UPT, UR22, 0x4, UPT ;  /* 0x000000041600788c */ /* 0x000fcc000bf06270 */
[----:B------:R-:W-:-:S13]  /*5460*/  PLOP3.LUT P0, PT, PT, PT, UP0, 0x80, 0x8 ;  /* 0x000000000008781c */ /* 0x000fda0003f0f008 */
[----:B------:R-:W-:Y:S05]  /*5470*/  @!P0 EXIT ;  /* 0x000000000000894d */ /* 0x000fea0003800000 */
[----:B------:R-:W-:Y:S01]  /*5480*/  BAR.SYNC.DEFER_BLOCKING 0x6, 0xa0 ;  /* 0x0182800000007b1d */ /* 0x000fe20000010000 */
[C---:B------:R-:W-:Y:S01]  /*5490*/  IMAD.SHL.U32 R3, R55.reuse, 0x20, RZ ;  /* 0x0000002037037824 */ /* 0x040fe200078e00ff */
[----:B------:R-:W-:Y:S01]  /*54a0*/  SHF.R.U32.HI R4, RZ, 0x1, R55 ;  /* 0x00000001ff047819 */ /* 0x000fe20000011637 */
[C---:B------:R-:W-:Y:S01]  /*54b0*/  IMAD.SHL.U32 R2, R55.reuse, 0x10, RZ ;  /* 0x0000001037027824 */ /* 0x040fe200078e00ff */
[C---:B------:R-:W-:Y:S01]  /*54c0*/  LOP3.LUT P0, RZ, R55.reuse, 0x4, RZ, 0xc0, !PT ;  /* 0x0000000437ff7812 */ /* 0x040fe2000780c0ff */
[----:B------:R-:W-:Y:S01]  /*54d0*/  IMAD.U32 R23, R55, 0x10000, RZ ;  /* 0x0001000037177824 */ /* 0x000fe200078e00ff */
[----:B------:R-:W-:Y:S01]  /*54e0*/  UMOV UR44, 0x400 ;  /* 0x00000400002c7882 */ /* 0x000fe20000000000 */
[----:B------:R-:W1:Y:S01]  /*54f0*/  LDCU.64 UR4, c[0x0][0x890] ;  /* 0x00011200ff0477ac */ /* 0x000e620008000a00 */
[----:B------:R-:W2:Y:S01]  /*5500*/  LDC.64 R42, c[0x0][0x8b0] ;  /* 0x00022c00ff2a7b82 */ /* 0x000ea20000000a00 */
[----:B------:R-:W-:Y:S01]  /*5510*/  LOP3.LUT R5, R3, 0xc0, RZ, 0xc0, !PT ;  /* 0x000000c003057812 */ /* 0x000fe200078ec0ff */
[----:B------:R-:W-:Y:S01]  /*5520*/  IMAD.SHL.U32 R44, R55, 0x4, RZ ;  /* 0x00000004372c7824 */ /* 0x000fe200078e00ff */
[----:B------:R-:W-:Y:S01]  /*5530*/  ULEA UR44, UR54, UR44, 0x18 ;  /* 0x0000002c362c7291 */ /* 0x000fe2000f8ec0ff */
[----:B------:R-:W-:Y:S01]  /*5540*/  LOP3.LUT R2, R2, 0x600, RZ, 0xc0, !PT ;  /* 0x0000060002027812 */ /* 0x000fe200078ec0ff */
[----:B------:R-:W-:Y:S01]  /*5550*/  IMAD.MOV.U32 R54, RZ, RZ, 0x10 ;  /* 0x00000010ff367424 */ /* 0x000fe200078e00ff */
[----:B------:R-:W-:Y:S01]  /*5560*/  LOP3.LUT R4, R5, 0x8, R4, 0xf8, !PT ;  /* 0x0000000805047812 */ /* 0x000fe200078ef804 */
[----:B------:R-:W-:Y:S01]  /*5570*/  IMAD.MOV.U32 R22, RZ, RZ, RZ ;  /* 0x000000ffff167224 */ /* 0x000fe200078e00ff */
[----:B------:R-:W3:Y:S01]  /*5580*/  LDC.64 R40, c[0x0][0x8a8] ;  /* 0x00022a00ff287b82 */ /* 0x000ee20000000a00 */
[----:B------:R-:W-:-:S02]  /*5590*/  LOP3.LUT R2, R2, 0x20, R3, 0xf8, !PT ;  /* 0x0000002002027812 */ /* 0x000fc400078ef803 */
[----:B------:R-:W-:Y:S02]  /*55a0*/  CS2R R52, SRZ ;  /* 0x0000000000347805 */ /* 0x000fe4000001ff00 */
[----:B------:R-:W-:Y:S01]  /*55b0*/  LOP3.LUT R23, R23, 0x600000, RZ, 0xc0, !PT ;  /* 0x0060000017177812 */ /* 0x000fe200078ec0ff */
[----:B------:R-:W-:Y:S01]  /*55c0*/  IMAD.MOV.U32 R51, RZ, RZ, RZ ;  /* 0x000000ffff337224 */ /* 0x000fe200078e00ff */
[----:B------:R-:W-:Y:S01]  /*55d0*/  LOP3.LUT R44, R4, 0x18, R44, 0x78, !PT ;  /* 0x00000018042c7812 */ /* 0x000fe200078e782c */
[----:B------:R-:W4:Y:S01]  /*55e0*/  LDCU UR63, c[0x0][0x370] ;  /* 0x00006e00ff3f77ac */ /* 0x000f220008000800 */
[----:B------:R-:W-:Y:S01]  /*55f0*/  LOP3.LUT R2, R2, 0x100, R3, 0xf8, !PT ;  /* 0x0000010002027812 */ /* 0x000fe200078ef803 */
[----:B------:R-:W4:Y:S01]  /*5600*/  LDS R0, [UR44+0x1c0] ;  /* 0x0001c02cff007984 */ /* 0x000f220008000800 */
[----:B-1----:R-:W-:Y:S01]  /*5610*/  IMAD.U32 R57, RZ, RZ, UR4 ;  /* 0x00000004ff397e24 */ /* 0x002fe2000f8e00ff */
[----:B------:R-:W-:Y:S01]  /*5620*/  UIADD3 UR4, UPT, UPT, UR44, 0x200, URZ ;  /* 0x000002002c047890 */ /* 0x000fe2000fffe0ff */
[----:B------:R-:W-:Y:S01]  /*5630*/  LOP3.LUT R44, R2, R44, RZ, 0xfc, !PT ;  /* 0x0000002c022c7212 */ /* 0x000fe200078efcff */
[----:B------:R-:W-:Y:S01]  /*5640*/  IMAD.U32 R56, RZ, RZ, UR5 ;  /* 0x00000005ff387e24 */ /* 0x000fe2000f8e00ff */
[----:B------:R-:W-:Y:S01]  /*5650*/  LOP3.LUT R55, R55, 0x60, RZ, 0xc0, !PT ;  /* 0x0000006037377812 */ /* 0x000fe200078ec0ff */
[----:B------:R-:W1:Y:S01]  /*5660*/  LDCU UR41, c[0x0][0xb0c] ;  /* 0x00016180ff2977ac */ /* 0x000e620008000800 */
[----:B------:R-:W-:Y:S01]  /*5670*/  SEL R54, R54, 0xfffffff0, !P0 ;  /* 0xfffffff036367807 */ /* 0x000fe20004000000 */
[----:B------:R-:W-:Y:S01]  /*5680*/  IMAD.U32 R59, RZ, RZ, UR4 ;  /* 0x00000004ff3b7e24 */ /* 0x000fe2000f8e00ff */
[----:B------:R-:W1:Y:S01]  /*5690*/  LDCU UR39, c[0x0][0xb30] ;  /* 0x00016600ff2777ac */ /* 0x000e620008000800 */
[----:B------:R-:W1:Y:S01]  /*56a0*/  LDCU.64 UR60, c[0x0][0x888] ;  /* 0x00011100ff3c77ac */ /* 0x000e620008000a00 */
[----:B------:R-:W1:Y:S01]  /*56b0*/  LDCU.64 UR42, c[0x0][0xb28] ;  /* 0x00016500ff2a77ac */ /* 0x000e620008000a00 */
[----:B------:R-:W1:Y:S01]  /*56c0*/  LDCU.128 UR56, c[0x0][0xb10] ;  /* 0x00016200ff3877ac */ /* 0x000e620008000c00 */
[----:B------:R-:W1:Y:S01]  /*56d0*/  LDCU UR62, c[0x0][0x374] ;  /* 0x00006e80ff3e77ac */ /* 0x000e620008000800 */
[----:B------:R-:W-:Y:S01]  /*56e0*/  UMOV UR55, 0x1 ;  /* 0x0000000100377882 */ /* 0x000fe20000000000 */
[----:B------:R-:W-:Y:S01]  /*56f0*/  UMOV UR46, URZ ;  /* 0x000000ff002e7c82 */ /* 0x000fe20008000000 */
[----:B------:R-:W-:Y:S01]  /*5700*/  UMOV UR53, URZ ;  /* 0x000000ff00357c82 */ /* 0x000fe20008000000 */
[----:B------:R-:W-:Y:S01]  /*5710*/  UMOV UR52, URZ ;  /* 0x000000ff00347c82 */ /* 0x000fe20008000000 */
[----:B-1234-:R-:W-:-:S07]  /*5720*/  IMAD.IADD R23, R0, 0x1, R23 ;  /* 0x0000000100177824 */ /* 0x01efce00078e0217 */
.L_x_127:
[C---:B------:R-:W-:Y:S02]  /*5730*/  LEA R0, R51.reuse, UR44, 0x3 ;  /* 0x0000002c33007c11 */ /* 0x040fe4000f8e18ff */
[----:B------:R-:W-:Y:S02]  /*5740*/  SHF.L.U32 R2, R52, 0x1f, RZ ;  /* 0x0000001f34027819 */ /* 0x000fe400000006ff */
[----:B-1----:R-:W-:Y:S02]  /*5750*/  LEA R4, R51, UR44, 0x4 ;  /* 0x0000002c33047c11 */ /* 0x002fe4000f8e20ff */
[----:B------:R-:W1:Y:S02]  /*5760*/  SYNCS.PHASECHK.TRANS64.TRYWAIT P0, [R0+URZ+0x110], R2 ;  /* 0x00011002000075a7 */ /* 0x000e6400080011ff */
[----:B-1----:R-:W-:Y:S05]  /*5770*/  @!P0 BRA `(.L_x_97) ;  /* 0x0000002c00fc8947 */ /* 0x002fea0003800000 */
.L_x_187:
[----:B------:R-:W-:Y:S01]  /*5780*/  R2UR UR7, R58 ;  /* 0x000000003a0772ca */ /* 0x000fe200000e0000 */
[----:B------:R-:W2:Y:S01]  /*5790*/  LDS.128 R4, [R4+0x1a0] ;  /* 0x0001a00004047984 */ /* 0x000ea20000000c00 */
[----:B-1----:R-:W-:Y:S01]  /*57a0*/  VIADD R0, R0, 0x120 ;  /* 0x0000012000007836 */ /* 0x002fe20000000000 */
[----:B------:R-:W-:Y:S04]  /*57b0*/  UISETP.GE.AND UP0, UPT, UR40, 0x1, UPT ;  /* 0x000000012800788c */ /* 0x000fe8000bf06270 */
[----:B------:R-:W-:Y:S01]  /*57c0*/  PRMT R0, RZ, 0x654, R0 ;  /* 0x00000654ff007816 */ /* 0x000fe20000000000 */
[----:B------:R-:W-:Y:S01]  /*57d0*/  @!PT LDS RZ, [RZ] ;  /* 0x00000000fffff984 */ /* 0x000fe20000000800 */
[----:B------:R-:W-:Y:S01]  /*57e0*/  @!PT LDS RZ, [RZ] ;  /* 0x00000000fffff984 */ /* 0x000fe20000000800 */
[----:B------:R-:W-:Y:S01]  /*57f0*/  @!PT LDS RZ, [RZ] ;  /* 0x00000000fffff984 */ /* 0x000fe20000000800 */
[----:B------:R-:W-:Y:S01]  /*5800*/  @!PT LDS RZ, [RZ] ;  /* 0x00000000fffff984 */ /* 0x000fe20000000800 */
[----:B------:R1:W-:Y:S06]  /*5810*/  MEMBAR.ALL.CTA ;  /* 0x0000000000007992 */ /* 0x0003ec0000008000 */
[----:B-1----:R-:W1:Y:S02]  /*5820*/  FENCE.VIEW.ASYNC.S ;  /* 0x00000000000073c6 */ /* 0x002e640000000000 */
[----:B-1----:R1:W-:Y:S01]  /*5830*/  SYNCS.ARRIVE.TRANS64.RED.A1T0 RZ, [R0+URZ], RZ ;  /* 0x000000ff00ff79a7 */ /* 0x0023e200081004ff */
[----:B--2---:R-:W-:Y:S11]  /*5840*/  LOP3.LUT P0, RZ, R6, 0x1, RZ, 0xc0, !PT ;  /* 0x0000000106ff7812 */ /* 0x004ff6000780c0ff */
[----:B------:R-:W-:Y:S02]  /*5850*/  @!UPT UIADD3 URZ, UPT, UPT, URZ, URZ, URZ ;  /* 0x000000fffffff290 */ /* 0x000fe4000fffe0ff */
[----:B------:R-:W-:Y:S01]  /*5860*/  VOTEU.ANY UP1, P0 ;  /* 0x0000000000ff7886 */ /* 0x000fe20000020100 */
[----:B------:R-:W-:Y:S01]  /*5870*/  PLOP3.LUT P0, PT, PT, PT, UP1, 0x80, 0x8 ;  /* 0x000000000008781c */ /* 0x000fe20003f0f018 */
[----:B------:R-:W-:Y:S06]  /*5880*/  UP2UR UR4, UPR, URZ, 0x2 ;  /* 0x00000002ff047883 */ /* 0x000fec0008000000 */
[----:B------:R-:W-:Y:S06]  /*5890*/  IMAD.U32 R60, RZ, RZ, UR4 ;  /* 0x00000004ff3c7e24 */ /* 0x000fec000f8e00ff */
[----:B------:R-:W-:Y:S02]  /*58a0*/  @P0 SHF.R.U32.HI R2, RZ, 0x10, R5 ;  /* 0x00000010ff020819 */ /* 0x000fe40000011605 */
[----:B------:R-:W-:Y:S02]  /*58b0*/  @P0 MOV R3, R4 ;  /* 0x0000000400030202 */ /* 0x000fe40000000f00 */
[----:B------:R-:W-:Y:S02]  /*58c0*/  @P0 R2UR UR4, R2 ;  /* 0x00000000020402ca */ /* 0x000fe400000e0000 */
[----:B------:R-:W-:Y:S02]  /*58d0*/  @P0 LOP3.LUT R4, R5, 0xffff, RZ, 0xc0, !PT ;  /* 0x0000ffff05040812 */ /* 0x000fe400078ec0ff */
[----:B------:R-:W-:Y:S02]  /*58e0*/  @P0 R2UR UR6, R3 ;  /* 0x00000000030602ca */ /* 0x000fe400000e0000 */
[----:B------:R-:W-:Y:S07]  /*58f0*/  @P0 R2UR UR5, R4 ;  /* 0x00000000040502ca */ /* 0x000fee00000e0000 */
[----:B------:R-:W-:Y:S02]  /*5900*/  @UP1 UMOV UR7, UR4 ;  /* 0x0000000400071c82 */ /* 0x000fe40008000000 */
[----:B------:R-:W-:Y:S02]  /*5910*/  IMAD.U32 R58, RZ, RZ, UR7 ;  /* 0x00000007ff3a7e24 */ /* 0x000fe4000f8e00ff */
[----:B------:R-:W-:Y:S02]  /*5920*/  @UP1 UMOV UR38, UR6 ;  /* 0x0000000600261c82 */ /* 0x000fe40008000000 */
[----:B------:R-:W-:Y:S01]  /*5930*/  @UP1 UMOV UR37, UR5 ;  /* 0x0000000500251c82 */ /* 0x000fe20008000000 */
[----:B-1----:R-:W-:Y:S05]  /*5940*/  BRA.U !UP0, `(.L_x_98) ;  /* 0x0000000108cc7547 */ /* 0x002fea000b800000 */
[----:B------:R-:W1:Y:S01]  /*5950*/  LDCU UR12, c[0x0][0xb20] ;  /* 0x00016400ff0c77ac */ /* 0x000e620008000800 */
[----:B------:R-:W-:Y:S02]  /*5960*/  UIMAD.WIDE.U32 UR4, UR62, UR59, URZ ;  /* 0x0000003b3e0472a5 */ /* 0x000fe4000f8e00ff */
[----:B------:R-:W-:Y:S02]  /*5970*/  UIMAD.WIDE.U32 UR6, UR63, UR56, URZ ;  /* 0x000000383f0672a5 */ /* 0x000fe4000f8e00ff */
[----:B------:R-:W-:Y:S02]  /*5980*/  UISETP.NE.AND UP0, UPT, UR58, 0x1, UPT ;  /* 0x000000013a00788c */ /* 0x000fe4000bf05270 */
[----:B------:R-:W-:Y:S02]  /*5990*/  UIMAD.WIDE.U32 UR8, UR37, UR59, URZ ;  /* 0x0000003b250872a5 */ /* 0x000fe4000f8e00ff */
[----:B------:R-:W-:Y:S02]  /*59a0*/  UIMAD.WIDE.U32 UR10, UR38, UR56, URZ ;  /* 0x00000038260a72a5 */ /* 0x000fe4000f8e00ff */
[----:B------:R-:W-:Y:S02]  /*59b0*/  UISETP.NE.AND UP1, UPT, UR41, 0x1, UPT ;  /* 0x000000012900788c */ /* 0x000fe4000bf25270 */
[----:B------:R-:W-:Y:S01]  /*59c0*/  UISETP.NE.AND UP2, UPT, UR40, 0x1, UPT ;  /* 0x000000012800788c */ /* 0x000fe2000bf45270 */
[----:B------:R-:W-:Y:S02]  /*59d0*/  UMOV UR4, UR5 ;  /* 0x0000000500047c82 */ /* 0x000fe40008000000 */
[----:B-1----:R-:W-:Y:S03]  /*59e0*/  USHF.R.U32.HI UR5, URZ, UR12, UR4 ;  /* 0x0000000cff057299 */ /* 0x002fe60008011604 */
[----:B------:R-:W-:Y:S02]  /*59f0*/  UMOV UR4, UR7 ;  /* 0x0000000700047c82 */ /* 0x000fe40008000000 */
[----:B------:R-:W-:Y:S02]  /*5a00*/  USHF.R.U32.HI UR7, URZ, UR57, UR4 ;  /* 0x00000039ff077299 */ /* 0x000fe40008011604 */
[----:B------:R-:W-:Y:S02]  /*5a10*/  USEL UR4, UR62, UR5, !UP0 ;  /* 0x000000053e047287 */ /* 0x000fe4000c000000 */
[----:B------:R-:W-:Y:S01]  /*5a20*/  USEL UR7, UR63, UR7, !UP1 ;  /* 0x000000073f077287 */ /* 0x000fe2000c800000 */
[----:B------:R-:W-:Y:S01]  /*5a30*/  UMOV UR5, UR9 ;  /* 0x0000000900057c82 */ /* 0x000fe20008000000 */
[----:B------:R-:W-:Y:S02]  /*5a40*/  UIMAD.WIDE.U32 UR8, UR4, UR42, URZ ;  /* 0x0000002a040872a5 */ /* 0x000fe4000f8e00ff */
[----:B------:R-:W-:Y:S03]  /*5a50*/  USHF.R.U32.HI UR6, URZ, UR12, UR5 ;  /* 0x0000000cff067299 */ /* 0x000fe60008011605 */
[----:B------:R-:W-:Y:S01]  /*5a60*/  UMOV UR5, UR11 ;  /* 0x0000000b00057c82 */ /* 0x000fe20008000000 */
[----:B------:R-:W-:Y:S02]  /*5a70*/  UIMAD.WIDE.U32 UR10, UR7, UR42, URZ ;  /* 0x0000002a070a72a5 */ /* 0x000fe4000f8e00ff */
[----:B------:R-:W-:Y:S02]  /*5a80*/  USHF.R.U32.HI UR12, URZ, UR57, UR5 ;  /* 0x00000039ff0c7299 */ /* 0x000fe40008011605 */
[----:B------:R-:W-:Y:S01]  /*5a90*/  USEL UR6, UR37, UR6, !UP0 ;  /* 0x0000000625067287 */ /* 0x000fe2000c000000 */
[----:B------:R-:W-:Y:S02]  /*5aa0*/  UMOV UR5, UR9 ;  /* 0x0000000900057c82 */ /* 0x000fe40008000000 */
[----:B------:R-:W-:Y:S01]  /*5ab0*/  UMOV UR10, UR11 ;  /* 0x0000000b000a7c82 */ /* 0x000fe20008000000 */
[----:B------:R-:W-:Y:S02]  /*5ac0*/  @UP2 USHF.R.U32.HI UR4, URZ, UR43, UR5 ;  /* 0x0000002bff042299 */ /* 0x000fe40008011605 */
[----:B------:R-:W-:Y:S02]  /*5ad0*/  @UP2 USHF.R.U32.HI UR7, URZ, UR43, UR10 ;  /* 0x0000002bff072299 */ /* 0x000fe4000801160a */
[----:B------:R-:W-:Y:S02]  /*5ae0*/  UIMAD UR4, UR40, UR4, URZ ;  /* 0x00000004280472a4 */ /* 0x000fe4000f8e02ff */
[----:B------:R-:W-:Y:S02]  /*5af0*/  UIMAD.WIDE.U32 UR10, UR6, UR42, URZ ;  /* 0x0000002a060a72a5 */ /* 0x000fe4000f8e00ff */
[----:B------:R-:W-:Y:S02]  /*5b00*/  USEL UR5, UR38, UR12, !UP1 ;  /* 0x0000000c26057287 */ /* 0x000fe4000c800000 */
[----:B------:R-:W-:Y:S02]  /*5b10*/  UIMAD UR8, UR40, UR7, URZ ;  /* 0x00000007280872a4 */ /* 0x000fe4000f8e02ff */
[----:B------:R-:W-:Y:S03]  /*5b20*/  UISETP.GE.AND UP0, UPT, UR6, UR4, UPT ;  /* 0x000000040600728c */ /* 0x000fe6000bf06270 */
[----:B------:R-:W-:Y:S01]  /*5b30*/  UMOV UR4, UR11 ;  /* 0x0000000b00047c82 */ /* 0x000fe20008000000 */
[----:B------:R-:W-:Y:S02]  /*5b40*/  UISETP.GE.OR UP0, UPT, UR5, UR8, UP0 ;  /* 0x000000080500728c */ /* 0x000fe40008706670 */
[----:B------:R-:W-:Y:S02]  /*5b50*/  USHF.R.U32.HI UR4, URZ, UR43, UR4 ;  /* 0x0000002bff047299 */ /* 0x000fe40008011604 */
[----:B------:R-:W-:Y:S02]  /*5b60*/  UIMAD.WIDE.U32 UR8, UR5, UR42, URZ ;  /* 0x0000002a050872a5 */ /* 0x000fe4000f8e00ff */
[----:B------:R-:W-:Y:S02]  /*5b70*/  USEL UR11, UR6, UR4, !UP2 ;  /* 0x00000004060b7287 */ /* 0x000fe4000d000000 */
[----:B------:R-:W-:Y:S02]  /*5b80*/  UIADD3 UR8, UPT, UPT, -UR5, URZ, URZ ;  /* 0x000000ff05087290 */ /* 0x000fe4000fffe1ff */
[----:B------:R-:W-:Y:S01]  /*5b90*/  UIADD3 UR10, UPT, UPT, -UR11, URZ, URZ ;  /* 0x000000ff0b0a7290 */ /* 0x000fe2000fffe1ff */
[----:B------:R-:W-:Y:S01]  /*5ba0*/  @!UP0 UMOV UR4, UR9 ;  /* 0x0000000900048c82 */ /* 0x000fe20008000000 */
[----:B------:R-:W-:Y:S02]  /*5bb0*/  UIADD3 UR9, UPT, UPT, -UR6, URZ, URZ ;  /* 0x000000ff06097290 */ /* 0x000fe4000fffe1ff */
[----:B------:R-:W-:Y:S02]  /*5bc0*/  @!UP0 USHF.R.U32.HI UR4, URZ, UR43, UR4 ;  /* 0x0000002bff048299 */ /* 0x000fe40008011604 */
[----:B------:R-:W-:Y:S02]  /*5bd0*/  UIMAD UR10, UR40, UR10, UR6 ;  /* 0x0000000a280a72a4 */ /* 0x000fe4000f8e0206 */
[----:B------:R-:W-:Y:S04]  /*5be0*/  @!UP0 USEL UR4, UR5, UR4, !UP2 ;  /* 0x0000000405048287 */ /* 0x000fe8000d000000 */
[----:B------:R-:W-:Y:S02]  /*5bf0*/  @!UP0 UIMAD UR10, UR7, UR10, UR4 ;  /* 0x0000000a070a82a4 */ /* 0x000fe4000f8e0204 */
[----:B------:R-:W-:Y:S02]  /*5c00*/  @!UP0 UIADD3 UR11, UPT, UPT, UR11, -UR4, URZ ;  /* 0x800000040b0b8290 */ /* 0x000fe4000fffe0ff */
[----:B------:R-:W-:Y:S02]  /*5c10*/  UIMAD UR7, UR41, UR8, UR38 ;  /* 0x00000008290772a4 */ /* 0x000fe4000f8e0226 */
[----:B------:R-:W-:Y:S02]  /*5c20*/  @!UP0 UIMAD UR6, UR11, UR40, UR5 ;  /* 0x000000280b0682a4 */ /* 0x000fe4000f8e0205 */
[----:B------:R-:W-:Y:S01]  /*5c30*/  UIMAD UR4, UR58, UR9, UR37 ;  /* 0x000000093a0472a4 */ /* 0x000fe2000f8e0225 */
[----:B------:R-:W-:Y:S02]  /*5c40*/  @!UP0 UMOV UR5, UR10 ;  /* 0x0000000a00058c82 */ /* 0x000fe40008000000 */
[----:B------:R-:W-:Y:S02]  /*5c50*/  UIMAD UR38, UR5, UR41, UR7 ;  /* 0x00000029052672a4 */ /* 0x000fe4000f8e0207 */
[----:B------:R-:W-:Y:S11]  /*5c60*/  UIMAD UR37, UR6, UR58, UR4 ;  /* 0x0000003a062572a4 */ /* 0x000ff6000f8e0204 */
[----:B------:R-:W-:Y:S01]  /*5c70*/  @!UPT UIADD3 URZ, UPT, UPT, URZ, URZ, URZ ;  /* 0x000000fffffff290 */ /* 0x000fe2000fffe0ff */
.L_x_98:
[----:B------:R-:W-:Y:S01]  /*5c80*/  UISETP.NE.AND UP0, UPT, UR39, 0x1, UPT ;  /* 0x000000012700788c */ /* 0x000fe2000bf05270 */
[----:B------:R-:W-:Y:S01]  /*5c90*/  R2UR UR11, R59 ;  /* 0x000000003b0b72ca */ /* 0x000fe200000e0000 */
[----:B------:R-:W-:Y:S01]  /*5ca0*/  USHF.L.U32 UR50, UR26, 0x6, URZ ;  /* 0x000000061a327899 */ /* 0x000fe200080006ff */
[----:B------:R-:W-:Y:S01]  /*5cb0*/  IADD3 R51, PT, PT, R51, 0x1, RZ ;  /* 0x0000000133337810 */ /* 0x000fe20007ffe0ff */
[----:B------:R-:W-:Y:S07]  /*5cc0*/  USHF.L.U32 UR49, UR30, 0x6, URZ ;  /* 0x000000061e317899 */ /* 0x000fee00080006ff */
[----:B------:R-:W1:Y:S01]  /*5cd0*/  @!UP0 LDCU.128 UR12, c[0x0][0xb10] ;  /* 0x00016200ff0c87ac */ /* 0x000e620008000c00 */
[----:B------:R-:W2:Y:S01]  /*5ce0*/  @!UP0 LDCU UR5, c[0x0][0xb0c] ;  /* 0x00016180ff0587ac */ /* 0x000ea20008000800 */
[----:B------:R-:W3:Y:S01]  /*5cf0*/  @!UP0 LDCU UR10, c[0x0][0xb20] ;  /* 0x00016400ff0a87ac */ /* 0x000ee20008000800 */
[----:B-1----:R-:W-:Y:S02]  /*5d00*/  UIMAD.WIDE.U32 UR8, UR38, UR12, URZ ;  /* 0x0000000c260872a5 */ /* 0x002fe4000f8e00ff */
[----:B------:R-:W-:Y:S02]  /*5d10*/  UIMAD.WIDE.U32 UR6, UR37, UR15, URZ ;  /* 0x0000000f250672a5 */ /* 0x000fe4000f8e00ff */
[----:B------:R-:W-:Y:S03]  /*5d20*/  @!UP0 UISETP.NE.AND UP1, UPT, UR14, 0x1, UPT ;  /* 0x000000010e00888c */ /* 0x000fe6000bf25270 */
[----:B------:R-:W-:Y:S01]  /*5d30*/  @!UP0 UMOV UR4, UR9 ;  /* 0x0000000900048c82 */ /* 0x000fe20008000000 */
[----:B--2---:R-:W-:Y:S02]  /*5d40*/  @!UP0 UISETP.NE.AND UP2, UPT, UR5, 0x1, UPT ;  /* 0x000000010500888c */ /* 0x004fe4000bf45270 */
[----:B------:R-:W-:Y:S01]  /*5d50*/  @!UP0 USHF.R.U32.HI UR4, URZ, UR13, UR4 ;  /* 0x0000000dff048299 */ /* 0x000fe20008011604 */
[----:B------:R-:W-:Y:S02]  /*5d60*/  @!UP0 UMOV UR6, UR7 ;  /* 0x0000000700068c82 */ /* 0x000fe40008000000 */
[----:B---3--:R-:W-:Y:S02]  /*5d70*/  @!UP0 USHF.R.U32.HI UR6, URZ, UR10, UR6 ;  /* 0x0000000aff068299 */ /* 0x008fe40008011606 */
[----:B------:R-:W-:Y:S02]  /*5d80*/  @!UP0 USEL UR7, UR38, UR4, !UP2 ;  /* 0x0000000426078287 */ /* 0x000fe4000d000000 */
[----:B------:R-:W-:Y:S04]  /*5d90*/  @!UP0 USEL UR6, UR37, UR6, !UP1 ;  /* 0x0000000625068287 */ /* 0x000fe8000c800000 */
[----:B------:R-:W-:Y:S02]  /*5da0*/  @!UP0 UIADD3 UR4, UPT, UPT, -UR7, UR6, URZ ;  /* 0x0000000607048290 */ /* 0x000fe4000fffe1ff */
[----:B------:R-:W-:Y:S02]  /*5db0*/  @!UP0 UIADD3 UR6, UPT, UPT, UR7, -UR6, URZ ;  /* 0x8000000607068290 */ /* 0x000fe4000fffe0ff */
[----:B------:R-:W-:Y:S02]  /*5dc0*/  @!UP0 UIMAD UR38, UR4, UR5, UR38 ;  /* 0x00000005042682a4 */ /* 0x000fe4000f8e0226 */
[----:B------:R-:W-:Y:S02]  /*5dd0*/  @!UP0 UIMAD UR37, UR6, UR14, UR37 ;  /* 0x0000000e062582a4 */ /* 0x000fe4000f8e0225 */
[----:B------:R-:W-:Y:S09]  /*5de0*/  ULOP3.LUT UP0, URZ, UR11, 0x1b0, URZ, 0xc0, !UPT ;  /* 0x000001b00bff7892 */ /* 0x000ff2000f80c0ff */
[----:B------:R-:W-:Y:S05]  /*5df0*/  BRA.U !UP0, `(.L_x_99) ;  /* 0x00000001087c7547 */ /* 0x000fea000b800000 */
[----:B------:R-:W1:Y:S01]  /*5e00*/  LDCU.64 UR8, c[0x4][0x80] ;  /* 0x01001000ff0877ac */ /* 0x000e620008000a00 */
[----:B------:R-:W-:Y:S01]  /*5e10*/  MOV R2, 0x0 ;  /* 0x0000000000027802 */ /* 0x000fe20000000f00 */
[----:B------:R-:W-:Y:S02]  /*5e20*/  HFMA2 R12, -RZ, RZ, 0, 5.9604644775390625e-08 ;  /* 0x00000001ff0c7431 */ /* 0x000fe400000001ff */
[----:B------:R-:W-:Y:S01]  /*5e30*/  IMAD.MOV.U32 R8, RZ, RZ, 0x70 ;  /* 0x00000070ff087424 */ /* 0x000fe200078e00ff */
[----:B------:R2:W3:Y:S01]  /*5e40*/  LDC.64 R14, c[0x4][R2] ;  /* 0x01000000020e7b82 */ /* 0x0004e20000000a00 */
[----:B------:R-:W4:Y:S01]  /*5e50*/  LDCU.64 UR6, c[0x4][0x88] ;  /* 0x01001100ff0677ac */ /* 0x000f220008000a00 */
[----:B------:R-:W-:Y:S01]  /*5e60*/  IMAD.MOV.U32 R13, RZ, RZ, RZ ;  /* 0x000000ffff0d7224 */ /* 0x000fe200078e00ff */
[----:B------:R-:W2:Y:S01]  /*5e70*/  LDCU.64 UR4, c[0x4][0x8] ;  /* 0x01000100ff0477ac */ /* 0x000ea20008000a00 */
[----:B-1----:R-:W-:Y:S01]  /*5e80*/  MOV R5, UR9 ;  /* 0x0000000900057c02 */ /* 0x002fe20008000f00 */
[----:B------:R-:W-:Y:S01]  /*5e90*/  IMAD.U32 R4, RZ, RZ, UR8 ;  /* 0x00000008ff047e24 */ /* 0x000fe2000f8e00ff */
[----:B----4-:R-:W-:Y:S01]  /*5ea0*/  MOV R7, UR7 ;  /* 0x0000000700077c02 */ /* 0x010fe20008000f00 */
[----:B------:R-:W-:Y:S01]  /*5eb0*/  IMAD.U32 R6, RZ, RZ, UR6 ;  /* 0x00000006ff067e24 */ /* 0x000fe2000f8e00ff */
[----:B--2---:R-:W-:Y:S01]  /*5ec0*/  MOV R11, UR5 ;  /* 0x00000005000b7c02 */ /* 0x004fe20008000f00 */
[----:B------:R-:W-:Y:S02]  /*5ed0*/  IMAD.U32 R10, RZ, RZ, UR4 ;  /* 0x00000004ff0a7e24 */ /* 0x000fe4000f8e00ff */
[----:B------:R-:W-:Y:S07]  /*5ee0*/  LEPC R20, `(.L_x_100) ;  /* 0x000000001014794e */ /* 0x000fee0000000000 */
[----:B---3-5:R-:W-:Y:S05]  /*5ef0*/  CALL.ABS.NOINC R14 ;  /* 0x000000000e007343 */ /* 0x028fea0003c00000 */
.L_x_100:
[----:B------:R-:W1:Y:S01]  /*5f00*/  LDCU.64 UR8, c[0x4][0x80] ;  /* 0x01001000ff0877ac */ /* 0x000e620008000a00 */
[----:B------:R-:W2:Y:S01]  /*5f10*/  LDC.64 R2, c[0x4][R2] ;  /* 0x0100000002027b82 */ /* 0x000ea20000000a00 */
[----:B------:R-:W-:Y:S02]  /*5f20*/  HFMA2 R12, -RZ, RZ, 0, 5.9604644775390625e-08 ;  /* 0x00000001ff0c7431 */ /* 0x000fe400000001ff */
[----:B------:R-:W-:Y:S02]  /*5f30*/  IMAD.MOV.U32 R8, RZ, RZ, 0x70 ;  /* 0x00000070ff087424 */ /* 0x000fe400078e00ff */
[----:B------:R-:W-:Y:S01]  /*5f40*/  IMAD.MOV.U32 R13, RZ, RZ, RZ ;  /* 0x000000ffff0d7224 */ /* 0x000fe200078e00ff */
[----:B------:R-:W3:Y:S01]  /*5f50*/  LDCU.64 UR6, c[0x4][0x88] ;  /* 0x01001100ff0677ac */ /* 0x000ee20008000a00 */
[----:B------:R-:W4:Y:S01]  /*5f60*/  LDCU.64 UR4, c[0x4][0x8] ;  /* 0x01000100ff0477ac */ /* 0x000f220008000a00 */
[----:B-1----:R-:W-:Y:S02]  /*5f70*/  MOV R4, UR8 ;  /* 0x0000000800047c02 */ /* 0x002fe40008000f00 */
[----:B------:R-:W-:Y:S02]  /*5f80*/  MOV R5, UR9 ;  /* 0x0000000900057c02 */ /* 0x000fe40008000f00 */
[----:B---3--:R-:W-:Y:S01]  /*5f90*/  MOV R7, UR7 ;  /* 0x0000000700077c02 */ /* 0x008fe20008000f00 */
[----:B------:R-:W-:Y:S01]  /*5fa0*/  IMAD.U32 R6, RZ, RZ, UR6 ;  /* 0x00000006ff067e24 */ /* 0x000fe2000f8e00ff */
[----:B----4-:R-:W-:Y:S01]  /*5fb0*/  MOV R11, UR5 ;  /* 0x00000005000b7c02 */ /* 0x010fe20008000f00 */
[----:B------:R-:W-:Y:S02]  /*5fc0*/  IMAD.U32 R10, RZ, RZ, UR4 ;  /* 0x00000004ff0a7e24 */ /* 0x000fe4000f8e00ff */
[----:B------:R-:W-:Y:S07]  /*5fd0*/  LEPC R20, `(.L_x_99) ;  /* 0x000000001014794e */ /* 0x000fee0000000000 */
[----:B--2---:R-:W-:Y:S05]  /*5fe0*/  CALL.ABS.NOINC R2 ;  /* 0x0000000002007343 */ /* 0x004fea0003c00000 */
.L_x_99:
[----:B------:R-:W-:Y:S02]  /*5ff0*/  R2UR UR6, R49 ;  /* 0x00000000310672ca */ /* 0x000fe400000e0000 */
[----:B------:R-:W-:Y:S02]  /*6000*/  R2UR UR5, R57 ;  /* 0x00000000390572ca */ /* 0x000fe400000e0000 */
[----:B------:R-:W-:Y:S02]  /*6010*/  R2UR UR4, R56 ;  /* 0x00000000380472ca */ /* 0x000fe400000e0000 */
[----:B------:R-:W-:Y:S02]  /*6020*/  ISETP.NE.U32.AND P4, PT, R42, RZ, PT ;  /* 0x000000ff2a00720c */ /* 0x000fe40003f85070 */
[----:B------:R-:W-:Y:S02]  /*6030*/  ISETP.NE.U32.AND P2, PT, RZ, UR60, PT ;  /* 0x0000003cff007c0c */ /* 0x000fe4000bf45070 */
[----:B------:R-:W-:Y:S02]  /*6040*/  ISETP.NE.AND.EX P4, PT, R43, RZ, PT, P4 ;  /* 0x000000ff2b00720c */ /* 0x000fe40003f85340 */
[----:B------:R-:W-:Y:S01]  /*6050*/  ISETP.NE.AND.EX P2, PT, RZ, UR61, PT, P2 ;  /* 0x0000003dff007c0c */ /* 0x000fe2000bf45320 */
[----:B------:R-:W-:Y:S02]  /*6060*/  UISETP.NE.AND UP2, UPT, UR6, URZ, UPT ;  /* 0x000000ff0600728c */ /* 0x000fe4000bf45270 */
[----:B------:R-:W-:Y:S04]  /*6070*/  UISETP.NE.U32.AND UP0, UPT, UR5, URZ, UPT ;  /* 0x000000ff0500728c */ /* 0x000fe8000bf05070 */
[----:B------:R-:W-:Y:S01]  /*6080*/  UISETP.NE.AND.EX UP1, UPT, UR4, URZ, UPT, UP0 ;  /* 0x000000ff0400728c */ /* 0x000fe2000bf25300 */
[----:B------:R-:W-:Y:S01]  /*6090*/  PLOP3.LUT P1, PT, PT, PT, UP2, 0x80, 0x8 ;  /* 0x000000000008781c */ /* 0x000fe20003f2f028 */
[----:B------:R-:W-:Y:S03]  /*60a0*/  UPLOP3.LUT UP0, UPT, UPT, UPT, UPT, 0x40, 0x4 ;  /* 0x000000000004789c */ /* 0x000fe60003f0e870 */
[----:B------:R-:W-:Y:S06]  /*60b0*/  @UP2 UPLOP3.LUT UP0, UPT, UPT, UPT, UP1, 0x80, 0x8 ;  /* 0x000000000008289c */ /* 0x000fec0003f0f010 */
[----:B------:R-:W-:Y:S01]  /*60c0*/  PLOP3.LUT P0, PT, PT, PT, UP0, 0x80, 0x8 ;  /* 0x000000000008781c */ /* 0x000fe20003f0f008 */
[----:B------:R-:W-:Y:S01]  /*60d0*/  @!UPT UIADD3 URZ, UPT, UPT, URZ, URZ, URZ ;  /* 0x000000fffffff290 */ /* 0x000fe2000fffe0ff */
[----:B------:R-:W-:Y:S11]  /*60e0*/  BRA.U !UP1, `(.L_x_101) ;  /* 0x0000000109407547 */ /* 0x000ff6000b800000 */
[----:B------:R-:W-:Y:S01]  /*60f0*/  UISETP.NE.U32.AND UP0, UPT, UR60, URZ, UPT ;  /* 0x000000ff3c00728c */ /* 0x000fe2000bf05070 */
[----:B------:R-:W-:Y:S01]  /*6100*/  R2UR UR6, R57 ;  /* 0x00000000390672ca */ /* 0x000fe200000e0000 */
[----:B------:R-:W1:Y:S01]  /*6110*/  LDCU.64 UR8, c[0x0][0x358] ;  /* 0x00006b00ff0877ac */ /* 0x000e620008000a00 */
[----:B------:R-:W-:Y:S02]  /*6120*/  HFMA2 R45, -RZ, RZ, 0, 5.9604644775390625e-08 ;  /* 0x00000001ff2d7431 */ /* 0x000fe400000001ff */
[----:B------:R-:W-:Y:S01]  /*6130*/  IMAD.MOV.U32 R0, RZ, RZ, 0x1 ;  /* 0x00000001ff007424 */ /* 0x000fe200078e00ff */
[----:B------:R-:W-:Y:S06]  /*6140*/  UISETP.NE.AND.EX UP0, UPT, UR61, URZ, UPT, UP0 ;  /* 0x000000ff3d00728c */ /* 0x000fec000bf05300 */
[----:B------:R-:W-:Y:S05]  /*6150*/  PLOP3.LUT P3, PT, PT, PT, UP0, 0x80, 0x8 ;  /* 0x000000000008781c */ /* 0x000fea0003f6f008 */
[----:B------:R-:W2:Y:S01]  /*6160*/  @UP0 LDCU.64 UR4, c[0x0][0x888] ;  /* 0x00011100ff0407ac */ /* 0x000ea20008000a00 */
[----:B------:R-:W-:Y:S07]  /*6170*/  @UP0 UIMAD UR6, UR36, UR6, URZ ;  /* 0x00000006240602a4 */ /* 0x000fee000f8e02ff */
[----:B------:R-:W-:Y:S01]  /*6180*/  @!P3 PRMT R45, R0, 0x7610, R45 ;  /* 0x00007610002db816 */ /* 0x000fe2000000002d */
[----:B--2---:R-:W-:Y:S06]  /*6190*/  @UP0 UIMAD.WIDE UR4, UR6, 0x4, UR4 ;  /* 0x00000004060408a5 */ /* 0x004fec000f8e0204 */
[----:B-----5:R-:W-:Y:S02]  /*61a0*/  IMAD.U32 R26, RZ, RZ, UR4 ;  /* 0x00000004ff1a7e24 */ /* 0x020fe4000f8e00ff */
[----:B------:R-:W-:Y:S03]  /*61b0*/  IMAD.U32 R27, RZ, RZ, UR5 ;  /* 0x00000005ff1b7e24 */ /* 0x000fe6000f8e00ff */
[----:B------:R-:W2:Y:S02]  /*61c0*/  @!UP0 LDCU UR4, c[0x0][0x880] ;  /* 0x00011000ff0487ac */ /* 0x000ea40008000800 */
[----:B-1----:R1:W5:Y:S02]  /*61d0*/  @P3 LDG.E R26, desc[UR8][R26.64] ;  /* 0x000000081a1a3981 */ /* 0x002364000c1e1900 */
[----:B-12---:R-:W-:Y:S02]  /*61e0*/  @!P3 MOV R26, UR4 ;  /* 0x00000004001abc02 */ /* 0x006fe40008000f00 */
.L_x_101:
[----:B------:R-:W-:Y:S05]  /*61f0*/  @!P4 BRA `(.L_x_102) ;  /* 0x000000000024c947 */ /* 0x000fea0003800000 */
[----:B------:R-:W-:Y:S01]  /*6200*/  ISETP.NE.U32.AND P3, PT, R40, RZ, PT ;  /* 0x000000ff2800720c */ /* 0x000fe20003f65070 */
[----:B------:R-:W1:Y:S03]  /*6210*/  LDCU.64 UR4, c[0x0][0x358] ;  /* 0x00006b00ff0477ac */ /* 0x000e660008000a00 */
[----:B------:R-:W-:Y:S11]  /*6220*/  ISETP.NE.AND.EX P3, PT, R41, RZ, PT, P3 ;  /* 0x000000ff2900720c */ /* 0x000ff60003f65330 */
[----:B------:R-:W-:Y:S02]  /*6230*/  @!UPT UIADD3 URZ, UPT, UPT, URZ, URZ, URZ ;  /* 0x000000fffffff290 */ /* 0x000fe4000fffe0ff */
[----:B------:R-:W2:Y:S01]  /*6240*/  @P3 LDC.64 R2, c[0x0][0x8a8] ;  /* 0x00022a00ff023b82 */ /* 0x000ea20000000a00 */
[----:B------:R-:W-:Y:S04]  /*6250*/  @P3 IMAD R0, R42, UR36, RZ ;  /* 0x000000242a003c24 */ /* 0x000fe8000f8e02ff */
[----:B--2---:R-:W-:Y:S05]  /*6260*/  @P3 IMAD.WIDE R2, R0, 0x4, R2 ;  /* 0x0000000400023825 */ /* 0x004fea00078e0202 */
[----:B-1---5:R1:W5:Y:S02]  /*6270*/  @P3 LDG.E R24, desc[UR4][R2.64] ;  /* 0x0000000402183981 */ /* 0x022364000c1e1900 */
[----:B-1----:R-:W2:Y:S02]  /*6280*/  @!P3 LDC R24, c[0x0][0x8a0] ;  /* 0x00022800ff18bb82 */ /* 0x002ea40000000800 */
.L_x_102:
[----:B-----5:R-:W-:Y:S01]  /*6290*/  FSETP.NEU.AND P3, PT, R26, RZ, PT ;  /* 0x000000ff1a00720b */ /* 0x020fe20003f6d000 */
[----:B------:R-:W-:Y:S01]  /*62a0*/  IMAD.U32 R2, RZ, RZ, UR46 ;  /* 0x0000002eff027e24 */ /* 0x000fe2000f8e00ff */
[----:B------:R-:W-:Y:S01]  /*62b0*/  SEL R5, RZ, 0xffffffff, P2 ;  /* 0xffffffffff057807 */ /* 0x000fe20001000000 */
[----:B------:R-:W-:Y:S01]  /*62c0*/  ULOP3.LUT UR4, UR55, 0x1, URZ, 0x3c, !UPT ;  /* 0x0000000137047892 */ /* 0x000fe2000f8e3cff */
[----:B------:R-:W-:Y:S01]  /*62d0*/  @P1 LOP3.LUT P2, RZ, R45, 0xff, RZ, 0xc0, !PT ;  /* 0x000000ff2dff1812 */ /* 0x000fe2000784c0ff */
[----:B------:R-:W-:Y:S01]  /*62e0*/  BSSY B1, `(.L_x_103) ;  /* 0x000003d000017945 */ /* 0x000fe20003800000 */
[----:B------:R-:W-:Y:S01]  /*62f0*/  @P1 SEL R0, RZ, 0xffffffff, P3 ;  /* 0xffffffffff001807 */ /* 0x000fe20001800000 */
[----:B------:R-:W-:Y:S01]  /*6300*/  IMAD.MOV.U32 R65, RZ, RZ, 0x1 ;  /* 0x00000001ff417424 */ /* 0x000fe200078e00ff */
[----:B------:R-:W-:Y:S01]  /*6310*/  LEA R2, R2, UR44, 0x3 ;  /* 0x0000002c02027c11 */ /* 0x000fe2000f8e18ff */
[----:B------:R-:W-:Y:S01]  /*6320*/  IMAD.U32 R63, RZ, RZ, UR4 ;  /* 0x00000004ff3f7e24 */ /* 0x000fe2000f8e00ff */
[----:B------:R-:W-:Y:S01]  /*6330*/  @P0 SEL R0, R5, R0, !P2 ;  /* 0x0000000005000207 */ /* 0x000fe20005000000 */
[----:B------:R-:W-:Y:S01]  /*6340*/  IMAD.U32 R64, RZ, RZ, UR46 ;  /* 0x0000002eff407e24 */ /* 0x000fe2000f8e00ff */
[----:B------:R-:W-:Y:S02]  /*6350*/  LEA R27, R22, UR44, 0x3 ;  /* 0x0000002c161b7c11 */ /* 0x000fe4000f8e18ff */
[----:B------:R-:W-:Y:S02]  /*6360*/  CS2R R38, SRZ ;  /* 0x0000000000267805 */ /* 0x000fe4000001ff00 */
[----:B------:R-:W-:Y:S02]  /*6370*/  @P1 LOP3.LUT R0, R0, 0x1, RZ, 0xc0, !PT ;  /* 0x0000000100001812 */ /* 0x000fe400078ec0ff */
[----:B------:R-:W-:Y:S02]  /*6380*/  CS2R R36, SRZ ;  /* 0x0000000000247805 */ /* 0x000fe4000001ff00 */
[----:B------:R-:W-:Y:S02]  /*6390*/  SHF.L.U32 R3, R53, 0x1f, RZ ;  /* 0x0000001f35037819 */ /* 0x000fe400000006ff */
[----:B------:R-:W-:Y:S02]  /*63a0*/  CS2R R30, SRZ ;  /* 0x00000000001e7805 */ /* 0x000fe4000001ff00 */
[----:B------:R-:W-:Y:S02]  /*63b0*/  ISETP.NE.U32.OR P5, PT, R0, 0x1, !P1 ;  /* 0x000000010000780c */ /* 0x000fe40004fa5470 */
[----:B------:R-:W-:Y:S02]  /*63c0*/  CS2R R28, SRZ ;  /* 0x00000000001c7805 */ /* 0x000fe4000001ff00 */
[----:B------:R-:W-:Y:S02]  /*63d0*/  PLOP3.LUT P2, PT, PT, PT, UP1, 0x80, 0x8 ;  /* 0x000000000008781c */ /* 0x000fe40003f4f018 */
[----:B------:R-:W-:Y:S02]  /*63e0*/  LEA.HI R25, R22, R22, RZ, 0x1 ;  /* 0x0000001616197211 */ /* 0x000fe400078f08ff */
[----:B------:R-:W-:Y:S02]  /*63f0*/  LOP3.LUT P4, R50, R45, 0xff, RZ, 0xc0, !PT ;  /* 0x000000ff2d327812 */ /* 0x000fe4000788c0ff */
[----:B------:R-:W-:Y:S02]  /*6400*/  SEL R4, RZ, 0xffffffff, P3 ;  /* 0xffffffffff047807 */ /* 0x000fe40001800000 */
[----:B------:R-:W-:Y:S02]  /*6410*/  P2R R61, PR, RZ, 0x20 ;  /* 0x00000020ff3d7803 */ /* 0x000fe40000000000 */
[----:B------:R-:W-:Y:S03]  /*6420*/  @P5 SHF.L.U32 R0, R63, 0x1f, RZ ;  /* 0x0000001f3f005819 */ /* 0x000fe600000006ff */
[----:B------:R-:W-:Y:S01]  /*6430*/  @P2 SEL R4, R5, R4, !P4 ;  /* 0x0000000405042207 */ /* 0x000fe20006000000 */
[----:B------:R1:W3:Y:S03]  /*6440*/  @P5 SYNCS.PHASECHK.TRANS64.TRYWAIT P1, [R2+URZ+0xd0], R0 ;  /* 0x0000d000020055a7 */ /* 0x0002e600080211ff */
[----:B------:R-:W-:Y:S04]  /*6450*/  LOP3.LUT R4, R4, 0x1, RZ, 0xc0, !PT ;  /* 0x0000000104047812 */ /* 0x000fe800078ec0ff */
[----:B------:R-:W-:Y:S04]  /*6460*/  ISETP.NE.U32.AND P2, PT, R4, 0x1, PT ;  /* 0x000000010400780c */ /* 0x000fe80003f45070 */
[----:B------:R-:W-:Y:S01]  /*6470*/  P2R R66, PR, RZ, 0x4 ;  /* 0x00000004ff427803 */ /* 0x000fe20000000000 */
[----:B------:R4:W2:Y:S01]  /*6480*/  SYNCS.PHASECHK.TRANS64.TRYWAIT P0, [R27+URZ+0x130], R3 ;  /* 0x000130031b0075a7 */ /* 0x0008a200080011ff */
[C---:B-1----:R-:W-:Y:S01]  /*6490*/  IMAD.SHL.U32 R0, R25.reuse, 0x20, RZ ;  /* 0x0000002019007824 */ /* 0x042fe200078e00ff */
[----:B------:R-:W-:Y:S04]  /*64a0*/  LOP3.LUT R25, R25, 0xffe, RZ, 0xc0, !PT ;  /* 0x00000ffe19197812 */ /* 0x000fe800078ec0ff */
[----:B------:R-:W-:Y:S01]  /*64b0*/  LOP3.LUT R0, R0, 0xffffffc0, RZ, 0xc0, !PT ;  /* 0xffffffc000007812 */ /* 0x000fe200078ec0ff */
[----:B------:R-:W-:Y:S04]  /*64c0*/  IMAD.IADD R25, R22, 0x1, -R25 ;  /* 0x0000000116197824 */ /* 0x000fe800078e0a19 */
[----:B------:R-:W-:Y:S04]  /*64d0*/  IMAD.IADD R0, R23, 0x1, R0 ;  /* 0x0000000117007824 */ /* 0x000fe800078e0200 */
[----:B------:R-:W-:Y:S01]  /*64e0*/  IMAD R25, R25, 0x100000, R0 ;  /* 0x0010000019197824 */ /* 0x000fe200078e0200 */
[----:B---3--:R-:W-:Y:S01]  /*64f0*/  @P5 SEL R65, RZ, 0x1, !P1 ;  /* 0x00000001ff415807 */ /* 0x008fe20004800000 */
[----:B----4-:R-:W-:Y:S06]  /*6500*/  @!P5 BRA `(.L_x_104) ;  /* 0x000000000068d947 */ /* 0x010fec0003800000 */
[----:B------:R-:W-:Y:S01]  /*6510*/  HFMA2 R31, -RZ, RZ, 0, 0 ;  /* 0x00000000ff1f7431 */ /* 0x000fe200000001ff */
[----:B------:R-:W-:Y:S01]  /*6520*/  ISETP.NE.AND P1, PT, R65, RZ, PT ;  /* 0x000000ff4100720c */ /* 0x000fe20003f25270 */
[----:B------:R-:W-:Y:S01]  /*6530*/  IMAD.U32 R0, RZ, RZ, UR46 ;  /* 0x0000002eff007e24 */ /* 0x000fe2000f8e00ff */
[----:B------:R-:W-:Y:S11]  /*6540*/  BSSY B0, `(.L_x_105) ;  /* 0x0000005000007945 */ /* 0x000ff60003800000 */
[----:B------:R-:W-:Y:S05]  /*6550*/  @P1 BRA `(.L_x_106) ;  /* 0x00000000000c1947 */ /* 0x000fea0003800000 */
[----:B------:R-:W-:Y:S04]  /*6560*/  SHF.L.U32 R4, R63, 0x1f, RZ ;  /* 0x0000001f3f047819 */ /* 0x000fe800000006ff */
[----:B------:R-:W1:Y:S02]  /*6570*/  SYNCS.PHASECHK.TRANS64.TRYWAIT P1, [R2+URZ+0xd0], R4 ;  /* 0x0000d004020075a7 */ /* 0x000e6400080211ff */
[----:B-1----:R-:W-:Y:S05]  /*6580*/  @!P1 BRA `(.L_x_107) ;  /* 0x00000020008c9947 */ /* 0x002fea0003800000 */
.L_x_106:
[----:B------:R-:W-:Y:S05]  /*6590*/  BSYNC B0 ;  /* 0x0000000000007941 */ /* 0x000fea0003800000 */
.L_x_105:
[----:B------:R-:W-:Y:S01]  /*65a0*/  ISETP.NE.AND P1, PT, R66, RZ, PT ;  /* 0x000000ff4200720c */ /* 0x000fe20003f25270 */
[----:B------:R-:W-:Y:S01]  /*65b0*/  IMAD.MOV.U32 R30, RZ, RZ, RZ ;  /* 0x000000ffff1e7224 */ /* 0x000fe200078e00ff */
[----:B------:R-:W-:Y:S02]  /*65c0*/  CS2R R28, SRZ ;  /* 0x00000000001c7805 */ /* 0x000fe4000001ff00 */
[----:B------:R-:W-:Y:S02]  /*65d0*/  CS2R R38, SRZ ;  /* 0x0000000000267805 */ /* 0x000fe4000001ff00 */
[----:B------:R-:W-:Y:S07]  /*65e0*/  CS2R R36, SRZ ;  /* 0x0000000000247805 */ /* 0x000fee000001ff00 */
[----:B-1----:R-:W-:Y:S01]  /*65f0*/  @P1 IMAD R2, R0, 0x800, R44 ;  /* 0x0000080000021824 */ /* 0x002fe200078e022c */
[----:B------:R-:W-:Y:S05]  /*6600*/  @P1 WARPSYNC.ALL ;  /* 0x0000000000001948 */ /* 0x000fea0003800000 */
[----:B------:R-:W-:Y:S01]  /*6610*/  @P1 LEA R2, R2, UR44, 0x1 ;  /* 0x0000002c02021c11 */ /* 0x000fe2000f8e08ff */
[----:B------:R-:W-:Y:S04]  /*6620*/  UIADD3 UR4, UPT, UPT, UR46, 0x1, URZ ;  /* 0x000000012e047890 */ /* 0x000fe8000fffe0ff */
[----:B------:R1:W3:Y:S01]  /*6630*/  @P1 LDSM.16.M88.4 R28, [R2+0x200] ;  /* 0x00020000021c183b */ /* 0x0002e20000000200 */
[----:B------:R-:W-:Y:S01]  /*6640*/  UISETP.NE.AND UP0, UPT, UR4, 0x3, UPT ;  /* 0x000000030400788c */ /* 0x000fe2000bf05270 */
[----:B------:R-:W-:Y:S03]  /*6650*/  @P1 IMAD R0, R54, 0x2, R2 ;  /* 0x0000000236001824 */ /* 0x000fe600078e0202 */
[----:B------:R-:W-:Y:S02]  /*6660*/  USEL UR5, URZ, 0x1, UP0 ;  /* 0x00000001ff057887 */ /* 0x000fe40008000000 */
[----:B------:R1:W4:Y:S01]  /*6670*/  @P1 LDSM.16.M88.4 R36, [R0+0x200] ;  /* 0x000200000024183b */ /* 0x0003220000000200 */
[----:B------:R-:W-:Y:S03]  /*6680*/  USEL UR4, UR4, URZ, UP0 ;  /* 0x000000ff04047287 */ /* 0x000fe60008000000 */
[----:B------:R-:W-:Y:S03]  /*6690*/  LOP3.LUT R63, R63, UR5, RZ, 0x3c, !PT ;  /* 0x000000053f3f7c12 */ /* 0x000fe6000f8e3cff */
[----:B------:R-:W-:Y:S02]  /*66a0*/  IMAD.U32 R64, RZ, RZ, UR4 ;  /* 0x00000004ff407e24 */ /* 0x000fe4000f8e00ff */
.L_x_104:
[----:B------:R-:W-:Y:S05]  /*66b0*/  BSYNC B1 ;  /* 0x0000000000017941 */ /* 0x000fea0003800000 */
.L_x_103:
[----:B-1----:R-:W-:Y:S04]  /*66c0*/  SHF.R.U32.HI R0, RZ, 0x15, R25 ;  /* 0x00000015ff007819 */ /* 0x002fe80000011619 */
[----:B------:R-:W-:Y:S01]  /*66d0*/  LOP3.LUT P1, RZ, R0, 0x3, R46, 0x48, !PT ;  /* 0x0000000300ff7812 */ /* 0x000fe2000782482e */
[----:B------:R-:W-:Y:S01]  /*66e0*/  @!UPT UIADD3 URZ, UPT, UPT, URZ, URZ, URZ ;  /* 0x000000fffffff290 */ /* 0x000fe2000fffe0ff */
[----:B--2---:R-:W-:Y:S11]  /*66f0*/  @P0 BRA `(.L_x_108) ;  /* 0x0000000000080947 */ /* 0x004ff60003800000 */
[----:B------:R-:W1:Y:S02]  /*6700*/  SYNCS.PHASECHK.TRANS64.TRYWAIT P0, [R27+URZ+0x130], R3 ;  /* 0x000130031b0075a7 */ /* 0x000e6400080011ff */
[----:B-1----:R-:W-:Y:S05]  /*6710*/  @!P0 BRA `(.L_x_109) ;  /* 0x00000020003c8947 */ /* 0x002fea0003800000 */
.L_x_108:
[----:B------:R-:W-:Y:S05]  /*6720*/  @!P1 BRA `(.L_x_110) ;  /* 0x0000000000409947 */ /* 0x000fea0003800000 */
[----:B------:R-:W2:Y:S01]  /*6730*/  LDCU.64 UR8, c[0x4][0x70] ;  /* 0x01000e00ff0877ac */ /* 0x000ea20008000a00 */
[----:B-1----:R-:W-:Y:S01]  /*6740*/  MOV R3, 0x0 ;  /* 0x0000000000037802 */ /* 0x002fe20000000f00 */
[----:B------:R-:W-:Y:S02]  /*6750*/  HFMA2 R12, -RZ, RZ, 0, 5.9604644775390625e-08 ;  /* 0x00000001ff0c7431 */ /* 0x000fe400000001ff */
[----:B------:R-:W-:Y:S02]  /*6760*/  IMAD.MOV.U32 R8, RZ, RZ, 0x192 ;  /* 0x00000192ff087424 */ /* 0x000fe400078e00ff */
[----:B------:R-:W-:Y:S01]  /*6770*/  IMAD.MOV.U32 R13, RZ, RZ, RZ ;  /* 0x000000ffff0d7224 */ /* 0x000fe200078e00ff */
[----:B------:R-:W1:Y:S01]  /*6780*/  LDCU.64 UR6, c[0x4][0x78] ;  /* 0x01000f00ff0677ac */ /* 0x000e620008000a00 */
[----:B------:R-:W3:Y:S01]  /*6790*/  LDC.64 R2, c[0x4][R3] ;  /* 0x0100000003027b82 */ /* 0x000ee20000000a00 */
[----:B------:R-:W5:Y:S01]  /*67a0*/  LDCU.64 UR4, c[0x4][0x10] ;  /* 0x01000200ff0477ac */ /* 0x000f620008000a00 */
[----:B--2---:R-:W-:Y:S01]  /*67b0*/  MOV R5, UR9 ;  /* 0x0000000900057c02 */ /* 0x004fe20008000f00 */
[----:B------:R-:W-:Y:S01]  /*67c0*/  IMAD.U32 R4, RZ, RZ, UR8 ;  /* 0x00000008ff047e24 */ /* 0x000fe2000f8e00ff */
[----:B-1----:R-:W-:Y:S01]  /*67d0*/  MOV R7, UR7 ;  /* 0x0000000700077c02 */ /* 0x002fe20008000f00 */
[----:B------:R-:W-:Y:S01]  /*67e0*/  IMAD.U32 R6, RZ, RZ, UR6 ;  /* 0x00000006ff067e24 */ /* 0x000fe2000f8e00ff */
[----:B-----5:R-:W-:Y:S01]  /*67f0*/  MOV R11, UR5 ;  /* 0x00000005000b7c02 */ /* 0x020fe20008000f00 */
[----:B------:R-:W-:Y:S02]  /*6800*/  IMAD.U32 R10, RZ, RZ, UR4 ;  /* 0x00000004ff0a7e24 */ /* 0x000fe4000f8e00ff */
[----:B------:R-:W-:Y:S07]  /*6810*/  LEPC R20, `(.L_x_110) ;  /* 0x000000001014794e */ /* 0x000fee0000000000 */
[----:B---34-:R-:W-:Y:S05]  /*6820*/  CALL.ABS.NOINC R2 ;  /* 0x0000000002007343 */ /* 0x018fea0003c00000 */
.L_x_110:
[----:B------:R-:W-:Y:S05]  /*6830*/  WARPSYNC.ALL ;  /* 0x0000000000007948 */ /* 0x000fea0003800000 */
[----:B------:R-:W-:Y:S01]  /*6840*/  R2UR UR4, R25 ;  /* 0x00000000190472ca */ /* 0x000fe200000e0000 */
[----:B-1-3--:R-:W-:Y:S01]  /*6850*/  HADD2.F32 R3, -RZ, R28.H0_H0 ;  /* 0x2000001cff037230 */ /* 0x00afe20000004100 */
[----:B------:R-:W-:Y:S01]  /*6860*/  SHF.L.U32 R62, R54, 0x1, RZ ;  /* 0x00000001363e7819 */ /* 0x000fe200000006ff */
[----:B------:R-:W-:Y:S01]  /*6870*/  HADD2.F32 R20, -RZ, R30.H0_H0 ;  /* 0x2000001eff147230 */ /* 0x000fe20000004100 */
[----:B------:R-:W-:Y:S01]  /*6880*/  ISETP.NE.AND P0, PT, R55, RZ, PT ;  /* 0x000000ff3700720c */ /* 0x000fe20003f05270 */
[----:B------:R-:W-:Y:S08]  /*6890*/  BSSY.RECONVERGENT B0, `(.L_x_111) ;  /* 0x000004e000007945 */ /* 0x000ff00003800200 */
[----:B------:R-:W1:Y:S02]  /*68a0*/  LDTM.16dp256bit.x4 R4, tmem[UR4] ;  /* 0x00000004000479ee */ /* 0x000e640008120000 */
[C---:B-1----:R-:W-:Y:S01]  /*68b0*/  FMUL R0, R24.reuse, R4 ;  /* 0x0000000418007220 */ /* 0x042fe20000400000 */
[----:B------:R-:W-:Y:S02]  /*68c0*/  HADD2.F32 R4, -RZ, R28.H1_H1 ;  /* 0x3000001cff047230 */ /* 0x000fe40000004100 */
[----:B------:R-:W-:Y:S01]  /*68d0*/  FMUL R2, R24, R5 ;  /* 0x0000000518027220 */ /* 0x000fe20000400000 */
[--C-:B------:R-:W-:Y:S02]  /*68e0*/  HADD2.F32 R5, -RZ, R29.reuse.H0_H0 ;  /* 0x2000001dff057230 */ /* 0x100fe40000004100 */
[----:B------:R-:W-:Y:S01]  /*68f0*/  FFMA R0, R26, R3, R0 ;  /* 0x000000031a007223 */ /* 0x000fe20000000000 */
[----:B------:R-:W-:Y:S01]  /*6900*/  FMUL R3, R24, R6 ;  /* 0x0000000618037220 */ /* 0x000fe20000400000 */
[----:B------:R-:W-:Y:S02]  /*6910*/  HADD2.F32 R6, -RZ, R29.H1_H1 ;  /* 0x3000001dff067230 */ /* 0x000fe40000004100 */
[----:B------:R-:W-:Y:S01]  /*6920*/  FFMA R2, R26, R4, R2 ;  /* 0x000000041a027223 */ /* 0x000fe20000000002 */
[----:B------:R-:W-:Y:S01]  /*6930*/  FMUL R7, R24, R7 ;  /* 0x0000000718077220 */ /* 0x000fe20000400000 */
[----:B------:R-:W-:Y:S01]  /*6940*/  FFMA R3, R26, R5, R3 ;  /* 0x000000051a037223 */ /* 0x000fe20000000003 */
[C---:B------:R-:W-:Y:S01]  /*6950*/  FMUL R4, R24.reuse, R8 ;  /* 0x0000000818047220 */ /* 0x040fe20000400000 */
[----:B------:R-:W-:Y:S01]  /*6960*/  FMUL R5, R24, R9 ;  /* 0x0000000918057220 */ /* 0x000fe20000400000 */
[----:B------:R-:W-:Y:S01]  /*6970*/  F2FP.F16.F32.PACK_AB R32, R2, R0 ;  /* 0x000000000220723e */ /* 0x000fe200000000ff */
[C---:B------:R-:W-:Y:S01]  /*6980*/  FFMA R7, R26.reuse, R6, R7 ;  /* 0x000000061a077223 */ /* 0x040fe20000000007 */
[----:B------:R-:W-:Y:S02]  /*6990*/  HADD2.F32 R0, -RZ, R30.H1_H1 ;  /* 0x3000001eff007230 */ /* 0x000fe40000004100 */
[----:B------:R-:W-:Y:S01]  /*69a0*/  FFMA R4, R26, R20, R4 ;  /* 0x000000141a047223 */ /* 0x000fe20000000004 */
[--C-:B------:R-:W-:Y:S02]  /*69b0*/  HADD2.F32 R2, -RZ, R31.reuse.H0_H0 ;  /* 0x2000001fff027230 */ /* 0x100fe40000004100 */
[----:B------:R-:W-:Y:S01]  /*69c0*/  FMUL R6, R24, R10 ;  /* 0x0000000a18067220 */ /* 0x000fe20000400000 */
[----:B------:R-:W-:Y:S01]  /*69d0*/  F2FP.F16.F32.PACK_AB R33, R7, R3 ;  /* 0x000000030721723e */ /* 0x000fe200000000ff */
[----:B------:R-:W-:Y:S02]  /*69e0*/  HADD2.F32 R3, -RZ, R31.H1_H1 ;  /* 0x3000001fff037230 */ /* 0x000fe40000004100 */
[----:B------:R-:W-:Y:S01]  /*69f0*/  FFMA R5, R26, R0, R5 ;  /* 0x000000001a057223 */ /* 0x000fe20000000005 */
[C---:B------:R-:W-:Y:S01]  /*6a00*/  FMUL R11, R24.reuse, R11 ;  /* 0x0000000b180b7220 */ /* 0x040fe20000400000 */
[--C-:B----4-:R-:W-:Y:S02]  /*6a10*/  HADD2.F32 R7, -RZ, R36.reuse.H0_H0 ;  /* 0x20000024ff077230 */ /* 0x110fe40000004100 */
[C---:B------:R-:W-:Y:S01]  /*6a20*/  FMUL R8, R24.reuse, R12 ;  /* 0x0000000c18087220 */ /* 0x040fe20000400000 */
[----:B------:R-:W-:Y:S02]  /*6a30*/  HADD2.F32 R0, -RZ, R36.H1_H1 ;  /* 0x30000024ff007230 */ /* 0x000fe40000004100 */
[----:B------:R-:W-:Y:S01]  /*6a40*/  FMUL R9, R24, R13 ;  /* 0x0000000d18097220 */ /* 0x000fe20000400000 */
[C---:B------:R-:W-:Y:S01]  /*6a50*/  FFMA R6, R26.reuse, R2, R6 ;  /* 0x000000021a067223 */ /* 0x040fe20000000006 */
[C---:B------:R-:W-:Y:S01]  /*6a60*/  FFMA R11, R26.reuse, R3, R11 ;  /* 0x000000031a0b7223 */ /* 0x040fe2000000000b */
[C---:B------:R-:W-:Y:S01]  /*6a70*/  FFMA R8, R26.reuse, R7, R8 ;  /* 0x000000071a087223 */ /* 0x040fe20000000008 */
[----:B------:R-:W-:Y:S01]  /*6a80*/  FFMA R9, R26, R0, R9 ;  /* 0x000000001a097223 */ /* 0x000fe20000000009 */
[--C-:B------:R-:W-:Y:S02]  /*6a90*/  HADD2.F32 R2, -RZ, R37.reuse.H0_H0 ;  /* 0x20000025ff027230 */ /* 0x100fe40000004100 */
[C---:B------:R-:W-:Y:S01]  /*6aa0*/  FMUL R10, R24.reuse, R14 ;  /* 0x0000000e180a7220 */ /* 0x040fe20000400000 */
[----:B------:R-:W-:Y:S02]  /*6ab0*/  HADD2.F32 R0, -RZ, R37.H1_H1 ;  /* 0x30000025ff007230 */ /* 0x000fe40000004100 */
[----:B------:R-:W-:Y:S01]  /*6ac0*/  FMUL R15, R24, R15 ;  /* 0x0000000f180f7220 */ /* 0x000fe20000400000 */
[----:B------:R-:W-:Y:S01]  /*6ad0*/  F2FP.F16.F32.PACK_AB R34, R5, R4 ;  /* 0x000000040522723e */ /* 0x000fe200000000ff */
[----:B------:R-:W-:Y:S01]  /*6ae0*/  FFMA R10, R26, R2, R10 ;  /* 0x000000021a0a7223 */ /* 0x000fe2000000000a */
[----:B------:R-:W-:Y:S01]  /*6af0*/  FMUL R12, R24, R16 ;  /* 0x00000010180c7220 */ /* 0x000fe20000400000 */
[----:B------:R-:W-:Y:S01]  /*6b00*/  FFMA R15, R26, R0, R15 ;  /* 0x000000001a0f7223 */ /* 0x000fe2000000000f */
[--C-:B------:R-:W-:Y:S01]  /*6b10*/  HADD2.F32 R0, -RZ, R38.reuse.H0_H0 ;  /* 0x20000026ff007230 */ /* 0x100fe20000004100 */
[----:B------:R-:W-:Y:S01]  /*6b20*/  MOV R5, UR46 ;  /* 0x0000002e00057c02 */ /* 0x000fe20008000f00 */
[----:B------:R-:W-:Y:S02]  /*6b30*/  HADD2.F32 R2, -RZ, R38.H1_H1 ;  /* 0x30000026ff027230 */ /* 0x000fe40000004100 */
[C---:B------:R-:W-:Y:S01]  /*6b40*/  FMUL R13, R24.reuse, R17 ;  /* 0x00000011180d7220 */ /* 0x040fe20000400000 */
[--C-:B------:R-:W-:Y:S02]  /*6b50*/  HADD2.F32 R3, -RZ, R39.reuse.H0_H0 ;  /* 0x20000027ff037230 */ /* 0x100fe40000004100 */
[C---:B------:R-:W-:Y:S01]  /*6b60*/  FMUL R14, R24.reuse, R18 ;  /* 0x00000012180e7220 */ /* 0x040fe20000400000 */
[----:B------:R-:W-:Y:S02]  /*6b70*/  HADD2.F32 R4, -RZ, R39.H1_H1 ;  /* 0x30000027ff047230 */ /* 0x000fe40000004100 */
[----:B------:R-:W-:Y:S01]  /*6b80*/  FMUL R19, R24, R19 ;  /* 0x0000001318137220 */ /* 0x000fe20000400000 */
[C---:B------:R-:W-:Y:S01]  /*6b90*/  FFMA R12, R26.reuse, R0, R12 ;  /* 0x000000001a0c7223 */ /* 0x040fe2000000000c */
[----:B------:R-:W-:Y:S01]  /*6ba0*/  LEA R5, R5, R44, 0xb ;  /* 0x0000002c05057211 */ /* 0x000fe200078e58ff */
[C---:B------:R-:W-:Y:S01]  /*6bb0*/  FFMA R13, R26.reuse, R2, R13 ;  /* 0x000000021a0d7223 */ /* 0x040fe2000000000d */
[C---:B------:R-:W-:Y:S01]  /*6bc0*/  FFMA R14, R26.reuse, R3, R14 ;  /* 0x000000031a0e7223 */ /* 0x040fe2000000000e */
[----:B------:R-:W-:Y:S01]  /*6bd0*/  FFMA R19, R26, R4, R19 ;  /* 0x000000041a137223 */ /* 0x000fe20000000013 */
[----:B------:R-:W-:Y:S02]  /*6be0*/  F2FP.F16.F32.PACK_AB R35, R11, R6 ;  /* 0x000000060b23723e */ /* 0x000fe400000000ff */
[----:B------:R-:W-:Y:S02]  /*6bf0*/  LEA R5, R5, UR44, 0x1 ;  /* 0x0000002c05057c11 */ /* 0x000fe4000f8e08ff */
[----:B------:R-:W-:Y:S02]  /*6c00*/  F2FP.F16.F32.PACK_AB R8, R9, R8 ;  /* 0x000000080908723e */ /* 0x000fe400000000ff */
[----:B------:R-:W-:Y:S01]  /*6c10*/  F2FP.F16.F32.PACK_AB R9, R15, R10 ;  /* 0x0000000a0f09723e */ /* 0x000fe200000000ff */
[----:B------:R1:W-:Y:S01]  /*6c20*/  STSM.16.M88.4 [R5+0x200], R32 ;  /* 0x0002002005007844 */ /* 0x0003e20000000200 */
[----:B------:R-:W-:Y:S02]  /*6c30*/  F2FP.F16.F32.PACK_AB R10, R13, R12 ;  /* 0x0000000c0d0a723e */ /* 0x000fe400000000ff */
[----:B------:R-:W-:Y:S02]  /*6c40*/  F2FP.F16.F32.PACK_AB R11, R19, R14 ;  /* 0x0000000e130b723e */ /* 0x000fe400000000ff */
[----:B------:R-:W-:Y:S05]  /*6c50*/  IADD3 R0, PT, PT, R62, 0x200, R5 ;  /* 0x000002003e007810 */ /* 0x000fea0007ffe005 */
[----:B------:R1:W-:Y:S01]  /*6c60*/  STSM.16.M88.4 [R0], R8 ;  /* 0x0000000800007844 */ /* 0x0003e20000000200 */
[----:B------:R-:W-:Y:S01]  /*6c70*/  @!PT LDS RZ, [RZ] ;  /* 0x00000000fffff984 */ /* 0x000fe20000000800 */
[----:B------:R-:W-:Y:S01]  /*6c80*/  @!PT LDS RZ, [RZ] ;  /* 0x00000000fffff984 */ /* 0x000fe20000000800 */
[----:B------:R-:W-:Y:S01]  /*6c90*/  @!PT LDS RZ, [RZ] ;  /* 0x00000000fffff984 */ /* 0x000fe20000000800 */
[----:B------:R-:W-:Y:S01]  /*6ca0*/  @!PT LDS RZ, [RZ] ;  /* 0x00000000fffff984 */ /* 0x000fe20000000800 */
[----:B------:R2:W-:Y:S07]  /*6cb0*/  MEMBAR.ALL.CTA ;  /* 0x0000000000007992 */ /* 0x0005ee0000008000 */
[----:B--2---:R-:W2:Y:S02]  /*6cc0*/  FENCE.VIEW.ASYNC.S ;  /* 0x00000000000073c6 */ /* 0x004ea40000000000 */
[----:B--2---:R-:W-:Y:S06]  /*6cd0*/  BAR.SYNC.DEFER_BLOCKING 0x1, 0x80 ;  /* 0x0042000000007b1d */ /* 0x004fec0000010000 */
[----:B------:R-:W-:Y:S05]  /*6ce0*/  @P0 BRA `(.L_x_112) ;  /* 0x0000000000200947 */ /* 0x000fea0003800000 */
[----:B------:R-:W2:Y:S01]  /*6cf0*/  LDCU.64 UR6, c[0x0][0x348] ;  /* 0x00006900ff0677ac */ /* 0x000ea20008000a00 */
[----:B------:R-:W-:Y:S01]  /*6d00*/  ULEA UR5, UR46, UR44, 0xc ;  /* 0x0000002c2e057291 */ /* 0x000fe2000f8e60ff */
[----:B------:R-:W-:Y:S03]  /*6d10*/  UMOV UR51, UR36 ;  /* 0x0000002400337c82 */ /* 0x000fe60008000000 */
[----:B------:R-:W-:Y:S02]  /*6d20*/  UIADD3 UR48, UPT, UPT, UR5, 0x200, URZ ;  /* 0x0000020005307890 */ /* 0x000fe4000fffe0ff */
[----:B--2---:R-:W-:Y:S04]  /*6d30*/  UIADD3 UR4, UP0, UPT, UR6, 0x680, URZ ;  /* 0x0000068006047890 */ /* 0x004fe8000ff1e0ff */
[----:B------:R-:W-:Y:S09]  /*6d40*/  UIADD3.X UR5, UPT, UPT, URZ, UR7, URZ, UP0, !UPT ;  /* 0x00000007ff057290 */ /* 0x000ff200087fe4ff */
[----:B------:R2:W-:Y:S02]  /*6d50*/  UTMASTG.3D [UR48], [UR4] ;  /* 0x00000030040073b5 */ /* 0x0005e40008010000 */
[----:B--2---:R0:W-:Y:S02]  /*6d60*/  UTMACMDFLUSH ;  /* 0x00000000000079b7 */ /* 0x0041e40000000000 */
.L_x_112:
[----:B------:R-:W-:Y:S05]  /*6d70*/  BSYNC.RECONVERGENT B0 ;  /* 0x0000000000007941 */ /* 0x000fea0003800200 */
.L_x_111:
[----:B------:R-:W-:Y:S01]  /*6d80*/  UIADD3 UR47, UPT, UPT, UR46, 0x1, URZ ;  /* 0x000000012e2f7890 */ /* 0x000fe2000fffe0ff */
[----:B------:R-:W-:Y:S03]  /*6d90*/  BSSY.RECONVERGENT B0, `(.L_x_113) ;  /* 0x0000005000007945 */ /* 0x000fe60003800200 */
[----:B------:R-:W-:Y:S04]  /*6da0*/  UISETP.NE.AND UP0, UPT, UR47, 0x3, UPT ;  /* 0x000000032f00788c */ /* 0x000fe8000bf05270 */
[----:B------:R-:W-:Y:S01]  /*6db0*/  USEL UR45, UR47, URZ, UP0 ;  /* 0x000000ff2f2d7287 */ /* 0x000fe20008000000 */
[----:B------:R-:W-:Y:S11]  /*6dc0*/  @P0 BRA `(.L_x_114) ;  /* 0x0000000000040947 */ /* 0x000ff60003800000 */
[----:B------:R-:W-:Y:S04]  /*6dd0*/  DEPBAR.LE SB0, 0x1 ;  /* 0x000080400000791a */ /* 0x000fe80000000000 */
.L_x_114:
[----:B------:R-:W-:Y:S05]  /*6de0*/  BSYNC.RECONVERGENT B0 ;  /* 0x0000000000007941 */ /* 0x000fea0003800200 */
.L_x_113:
[----:B------:R-:W-:Y:S01]  /*6df0*/  BAR.SYNC.DEFER_BLOCKING 0x1, 0x80 ;  /* 0x0042000000007b1d */ /* 0x000fe20000010000 */
[----:B------:R-:W-:Y:S01]  /*6e00*/  ISETP.NE.AND P1, PT, R61, RZ, PT ;  /* 0x000000ff3d00720c */ /* 0x000fe20003f25270 */
[----:B------:R-:W-:Y:S01]  /*6e10*/  UISETP.NE.AND UP0, UPT, UR53, URZ, UPT ;  /* 0x000000ff3500728c */ /* 0x000fe2000bf05270 */
[----:B------:R-:W-:Y:S11]  /*6e20*/  LEA R2, R64, UR44, 0x3 ;  /* 0x0000002c40027c11 */ /* 0x000ff6000f8e18ff */
[----:B------:R-:W-:Y:S01]  /*6e30*/  @P1 SHF.L.U32 R3, R63, 0x1f, RZ ;  /* 0x0000001f3f031819 */ /* 0x000fe200000006ff */
[----:B------:R-:W-:Y:S06]  /*6e40*/  BRA.U !UP0, `(.L_x_115) ;  /* 0x0000000108247547 */ /* 0x000fec000b800000 */
[----:B------:R-:W-:Y:S01]  /*6e50*/  IMAD.U32 R4, RZ, RZ, UR52 ;  /* 0x00000034ff047e24 */ /* 0x000fe2000f8e00ff */
[----:B-1----:R-:W-:Y:S01]  /*6e60*/  MOV R0, UR54 ;  /* 0x0000003600007c02 */ /* 0x002fe20008000f00 */
[----:B------:R-:W-:Y:S03]  /*6e70*/  UIADD3 UR4, UPT, UPT, UR52, 0x1, URZ ;  /* 0x0000000134047890 */ /* 0x000fe6000fffe0ff */
[----:B------:R-:W-:Y:S01]  /*6e80*/  @P1 LEA R4, R4, UR44, 0x3 ;  /* 0x0000002c04041c11 */ /* 0x000fe2000f8e18ff */
[----:B------:R-:W-:Y:S04]  /*6e90*/  UISETP.NE.AND UP0, UPT, UR4, 0x3, UPT ;  /* 0x000000030400788c */ /* 0x000fe8000bf05270 */
[----:B------:R-:W-:Y:S01]  /*6ea0*/  @P1 VIADD R4, R4, 0xe8 ;  /* 0x000000e804041836 */ /* 0x000fe20000000000 */
[----:B------:R-:W-:Y:S04]  /*6eb0*/  USEL UR52, UR4, URZ, UP0 ;  /* 0x000000ff04347287 */ /* 0x000fe80008000000 */
[----:B------:R-:W-:Y:S04]  /*6ec0*/  @P1 PRMT R0, R0, 0x654, R4 ;  /* 0x0000065400001816 */ /* 0x000fe80000000004 */
[----:B------:R2:W-:Y:S04]  /*6ed0*/  @P1 SYNCS.ARRIVE.TRANS64.RED.A1T0 RZ, [R0+URZ], RZ ;  /* 0x000000ff00ff19a7 */ /* 0x0005e800081004ff */
.L_x_115:
[----:B------:R-:W3:Y:S01]  /*6ee0*/  @P1 SYNCS.PHASECHK.TRANS64.TRYWAIT P0, [R2+URZ+0xd0], R3 ;  /* 0x0000d003020015a7 */ /* 0x000ee200080011ff */
[----:B------:R-:W-:Y:S01]  /*6ef0*/  BSSY B1, `(.L_x_116) ;  /* 0x0000013000017945 */ /* 0x000fe20003800000 */
[----:B---3--:R-:W-:Y:S03]  /*6f00*/  @P1 SEL R65, RZ, 0x1, !P0 ;  /* 0x00000001ff411807 */ /* 0x008fe60004000000 */
[----:B------:R-:W-:Y:S05]  /*6f10*/  @!P1 BRA `(.L_x_117) ;  /* 0x0000000000409947 */ /* 0x000fea0003800000 */
[----:B------:R-:W-:Y:S01]  /*6f20*/  ISETP.NE.AND P1, PT, R66, RZ, PT ;  /* 0x000000ff4200720c */ /* 0x000fe20003f25270 */
[----:B------:R-:W-:Y:S01]  /*6f30*/  BSSY B0, `(.L_x_118) ;  /* 0x0000009000007945 */ /* 0x000fe20003800000 */
[----:B------:R-:W-:Y:S11]  /*6f40*/  ISETP.NE.AND P0, PT, R65, RZ, PT ;  /* 0x000000ff4100720c */ /* 0x000ff60003f05270 */
[----:B------:R-:W-:Y:S05]  /*6f50*/  @P1 IMAD R3, R64, 0x800, R44 ;  /* 0x0000080040031824 */ /* 0x000fea00078e022c */
[----:B------:R-:W-:Y:S05]  /*6f60*/  @P1 LEA R3, R3, UR44, 0x1 ;  /* 0x0000002c03031c11 */ /* 0x000fea000f8e08ff */
[----:B-12---:R-:W-:Y:S01]  /*6f70*/  @P1 IMAD.IADD R0, R62, 0x1, R3 ;  /* 0x000000013e001824 */ /* 0x006fe200078e0203 */
[----:B------:R-:W-:Y:S06]  /*6f80*/  @P0 BRA `(.L_x_119) ;  /* 0x00000000000c0947 */ /* 0x000fec0003800000 */
[----:B------:R-:W-:Y:S04]  /*6f90*/  SHF.L.U32 R63, R63, 0x1f, RZ ;  /* 0x0000001f3f3f7819 */ /* 0x000fe800000006ff */
[----:B------:R-:W1:Y:S02]  /*6fa0*/  SYNCS.PHASECHK.TRANS64.TRYWAIT P0, [R2+URZ+0xd0], R63 ;  /* 0x0000d03f020075a7 */ /* 0x000e6400080011ff */
[----:B-1----:R-:W-:Y:S05]  /*6fb0*/  @!P0 BRA `(.L_x_120) ;  /* 0x0000001800288947 */ /* 0x002fea0003800000 */
.L_x_119:
[----:B------:R-:W-:Y:S05]  /*6fc0*/  BSYNC B0 ;  /* 0x0000000000007941 */ /* 0x000fea0003800000 */
.L_x_118:
[----:B------:R-:W-:Y:S11]  /*6fd0*/  ISETP.NE.AND P0, PT, R66, RZ, PT ;  /* 0x000000ff4200720c */ /* 0x000ff60003f05270 */
[----:B------:R-:W-:Y:S02]  /*6fe0*/  @!UPT UIADD3 URZ, UPT, UPT, URZ, URZ, URZ ;  /* 0x000000fffffff290 */ /* 0x000fe4000fffe0ff */
[----:B------:R-:W-:Y:S05]  /*6ff0*/  @P0 WARPSYNC.ALL ;  /* 0x0000000000000948 */ /* 0x000fea0003800000 */
[----:B------:R3:W4:Y:S04]  /*7000*/  @P0 LDSM.16.M88.4 R28, [R3+0x200] ;  /* 0x00020000031c083b */ /* 0x0007280000000200 */
[----:B------:R3:W2:Y:S02]  /*7010*/  @P0 LDSM.16.M88.4 R36, [R0+0x200] ;  /* 0x000200000024083b */ /* 0x0006a40000000200 */
.L_x_117:
[----:B------:R-:W-:Y:S05]  /*7020*/  BSYNC B1 ;  /* 0x0000000000017941 */ /* 0x000fea0003800000 */
.L_x_116:
[----:B-123--:R-:W-:Y:S05]  /*7030*/  VIADD R0, R25, 0x20 ;  /* 0x0000002019007836 */ /* 0x00efea0000000000 */
[----:B------:R-:W-:Y:S04]  /*7040*/  SHF.R.U32.HI R0, RZ, 0x15, R0 ;  /* 0x00000015ff007819 */ /* 0x000fe80000011600 */
[----:B------:R-:W-:Y:S11]  /*7050*/  LOP3.LUT P0, RZ, R0, 0x3, R46, 0x48, !PT ;  /* 0x0000000300ff7812 */ /* 0x000ff6000780482e */
[----:B------:R-:W-:Y:S02]  /*7060*/  @!UPT UIADD3 URZ, UPT, UPT, URZ, URZ, URZ ;  /* 0x000000fffffff290 */ /* 0x000fe4000fffe0ff */
[----:B------:R-:W-:Y:S05]  /*7070*/  @!P0 BRA `(.L_x_121) ;  /* 0x0000000000408947 */ /* 0x000fea0003800000 */
[----:B------:R-:W1:Y:S01]  /*7080*/  LDCU.64 UR8, c[0x4][0x70] ;  /* 0x01000e00ff0877ac */ /* 0x000e620008000a00 */
[----:B------:R-:W-:Y:S01]  /*7090*/  MOV R3, 0x0 ;  /* 0x0000000000037802 */ /* 0x000fe20000000f00 */
[----:B------:R-:W-:Y:S02]  /*70a0*/  HFMA2 R12, -RZ, RZ, 0, 5.9604644775390625e-08 ;  /* 0x00000001ff0c7431 */ /* 0x000fe400000001ff */
[----:B------:R-:W-:Y:S02]  /*70b0*/  IMAD.MOV.U32 R8, RZ, RZ, 0x192 ;  /* 0x00000192ff087424 */ /* 0x000fe400078e00ff */
[----:B------:R-:W-:Y:S01]  /*70c0*/  IMAD.MOV.U32 R13, RZ, RZ, RZ ;  /* 0x000000ffff0d7224 */ /* 0x000fe200078e00ff */
[----:B------:R-:W2:Y:S01]  /*70d0*/  LDCU.64 UR6, c[0x4][0x78] ;  /* 0x01000f00ff0677ac */ /* 0x000ea20008000a00 */
[----:B------:R-:W3:Y:S01]  /*70e0*/  LDC.64 R2, c[0x4][R3] ;  /* 0x0100000003027b82 */ /* 0x000ee20000000a00 */
[----:B------:R-:W5:Y:S01]  /*70f0*/  LDCU.64 UR4, c[0x4][0x10] ;  /* 0x01000200ff0477ac */ /* 0x000f620008000a00 */
[----:B-1----:R-:W-:Y:S01]  /*7100*/  MOV R5, UR9 ;  /* 0x0000000900057c02 */ /* 0x002fe20008000f00 */
[----:B------:R-:W-:Y:S01]  /*7110*/  IMAD.U32 R4, RZ, RZ, UR8 ;  /* 0x00000008ff047e24 */ /* 0x000fe2000f8e00ff */
[----:B--2---:R-:W-:Y:S01]  /*7120*/  MOV R7, UR7 ;  /* 0x0000000700077c02 */ /* 0x004fe20008000f00 */
[----:B------:R-:W-:Y:S01]  /*7130*/  IMAD.U32 R6, RZ, RZ, UR6 ;  /* 0x00000006ff067e24 */ /* 0x000fe2000f8e00ff */
[----:B-----5:R-:W-:Y:S01]  /*7140*/  MOV R11, UR5 ;  /* 0x00000005000b7c02 */ /* 0x020fe20008000f00 */
[----:B------:R-:W-:Y:S02]  /*7150*/  IMAD.U32 R10, RZ, RZ, UR4 ;  /* 0x00000004ff0a7e24 */ /* 0x000fe4000f8e00ff */
[----:B------:R-:W-:Y:S07]  /*7160*/  LEPC R20, `(.L_x_121) ;  /* 0x000000001014794e */ /* 0x000fee0000000000 */
[----:B---34-:R-:W-:Y:S05]  /*7170*/  CALL.ABS.NOINC R2 ;  /* 0x0000000002007343 */ /* 0x018fea0003c00000 */
.L_x_121:
[----:B------:R-:W-:Y:S01]  /*7180*/  ISETP.NE.AND P0, PT, R55, RZ, PT ;  /* 0x000000ff3700720c */ /* 0x000fe20003f05270 */
[----:B------:R-:W-:Y:S05]  /*7190*/  WARPSYNC.ALL ;  /* 0x0000000000007948 */ /* 0x000fea0003800000 */
[----:B------:R-:W-:Y:S01]  /*71a0*/  R2UR UR4, R25 ;  /* 0x00000000190472ca */ /* 0x000fe200000e0000 */
[--C-:B----4-:R-:W-:Y:S01]  /*71b0*/  HADD2.F32 R20, -RZ, R28.reuse.H0_H0 ;  /* 0x2000001cff147230 */ /* 0x110fe20000004100 */
[----:B------:R-:W-:Y:S01]  /*71c0*/  BSSY.RECONVERGENT B0, `(.L_x_122) ;  /* 0x0000056000007945 */ /* 0x000fe20003800200 */
[----:B------:R-:W-:Y:S02]  /*71d0*/  HADD2.F32 R21, -RZ, R28.H1_H1 ;  /* 0x3000001cff157230 */ /* 0x000fe40000004100 */
[--C-:B------:R-:W-:Y:S02]  /*71e0*/  HADD2.F32 R25, -RZ, R29.reuse.H0_H0 ;  /* 0x2000001dff197230 */ /* 0x100fe40000004100 */
[----:B------:R-:W-:Y:S02]  /*71f0*/  HADD2.F32 R28, -RZ, R30.H0_H0 ;  /* 0x2000001eff1c7230 */ /* 0x000fe40000004100 */
[--C-:B------:R-:W-:Y:S02]  /*7200*/  HADD2.F32 R32, -RZ, R36.reuse.H0_H0 ;  /* 0x20000024ff207230 */ /* 0x100fe40000004100 */
[----:B------:R-:W-:Y:S02]  /*7210*/  HADD2.F32 R33, -RZ, R36.H1_H1 ;  /* 0x30000024ff217230 */ /* 0x000fe40000004100 */
[----:B------:R-:W1:Y:S01]  /*7220*/  LDTM.16dp256bit.x4 R4, tmem[UR4+0x20] ;  /* 0x00002004000479ee */ /* 0x000e620008120000 */
[----:B------:R-:W-:Y:S01]  /*7230*/  NOP ;  /* 0x0000000000007918 */ /* 0x000fe20000000000 */
[----:B------:R-:W-:Y:S01]  /*7240*/  R2UR UR4, R27 ;  /* 0x000000001b0472ca */ /* 0x000fe200000e0000 */
[----:B------:R-:W-:Y:S02]  /*7250*/  HADD2.F32 R27, -RZ, R29.H1_H1 ;  /* 0x3000001dff1b7230 */ /* 0x000fe40000004100 */
[----:B------:R-:W-:Y:S02]  /*7260*/  HADD2.F32 R29, -RZ, R30.H1_H1 ;  /* 0x3000001eff1d7230 */ /* 0x000fe40000004100 */
[--C-:B------:R-:W-:Y:S02]  /*7270*/  HADD2.F32 R30, -RZ, R31.reuse.H0_H0 ;  /* 0x2000001fff1e7230 */ /* 0x100fe40000004100 */
[----:B------:R-:W-:Y:S02]  /*7280*/  HADD2.F32 R31, -RZ, R31.H1_H1 ;  /* 0x3000001fff1f7230 */ /* 0x000fe40000004100 */
[--C-:B------:R-:W-:Y:S02]  /*7290*/  HADD2.F32 R34, -RZ, R37.reuse.H0_H0 ;  /* 0x20000025ff227230 */ /* 0x100fe40000004100 */
[----:B------:R-:W-:Y:S02]  /*72a0*/  HADD2.F32 R35, -RZ, R37.H1_H1 ;  /* 0x30000025ff237230 */ /* 0x000fe40000004100 */
[----:B------:R-:W-:Y:S01]  /*72b0*/  UIADD3 UR4, UPT, UPT, UR4, 0x150, URZ ;  /* 0x0000015004047890 */ /* 0x000fe2000fffe0ff */
[--C-:B------:R-:W-:Y:S02]  /*72c0*/  HADD2.F32 R36, -RZ, R38.reuse.H0_H0 ;  /* 0x20000026ff247230 */ /* 0x100fe40000004100 */
[----:B------:R-:W-:Y:S01]  /*72d0*/  HADD2.F32 R37, -RZ, R38.H1_H1 ;  /* 0x30000026ff257230 */ /* 0x000fe20000004100 */
[----:B------:R-:W-:Y:S01]  /*72e0*/  UPRMT UR4, UR54, 0x654, UR4 ;  /* 0x0000065436047896 */ /* 0x000fe20008000004 */
[--C-:B------:R-:W-:Y:S02]  /*72f0*/  HADD2.F32 R38, -RZ, R39.reuse.H0_H0 ;  /* 0x20000027ff267230 */ /* 0x100fe40000004100 */
[----:B------:R-:W-:Y:S02]  /*7300*/  HADD2.F32 R39, -RZ, R39.H1_H1 ;  /* 0x30000027ff277230 */ /* 0x000fe40000004100 */
[C---:B-1----:R-:W-:Y:S01]  /*7310*/  FMUL R4, R24.reuse, R4 ;  /* 0x0000000418047220 */ /* 0x042fe20000400000 */
[C---:B------:R-:W-:Y:S01]  /*7320*/  FMUL R5, R24.reuse, R5 ;  /* 0x0000000518057220 */ /* 0x040fe20000400000 */
[C---:B------:R-:W-:Y:S01]  /*7330*/  FMUL R6, R24.reuse, R6 ;  /* 0x0000000618067220 */ /* 0x040fe20000400000 */
[----:B------:R-:W-:Y:S01]  /*7340*/  FMUL R7, R24, R7 ;  /* 0x0000000718077220 */ /* 0x000fe20000400000 */
[----:B------:R-:W-:Y:S01]  /*7350*/  SYNCS.ARRIVE.TRANS64.RED.A1T0 RZ, [UR4], RZ ;  /* 0x000000ffffff79a7 */ /* 0x000fe20008100404 */
[C---:B------:R-:W-:Y:S01]  /*7360*/  FFMA R4, R26.reuse, R20, R4 ;  /* 0x000000141a047223 */ /* 0x040fe20000000004 */
[C---:B------:R-:W-:Y:S01]  /*7370*/  FFMA R5, R26.reuse, R21, R5 ;  /* 0x000000151a057223 */ /* 0x040fe20000000005 */
[C---:B------:R-:W-:Y:S01]  /*7380*/  FFMA R6, R26.reuse, R25, R6 ;  /* 0x000000191a067223 */ /* 0x040fe20000000006 */
[----:B------:R-:W-:Y:S01]  /*7390*/  FFMA R7, R26, R27, R7 ;  /* 0x0000001b1a077223 */ /* 0x000fe20000000007 */
[C---:B------:R-:W-:Y:S01]  /*73a0*/  FMUL R8, R24.reuse, R8 ;  /* 0x0000000818087220 */ /* 0x040fe20000400000 */
[C---:B------:R-:W-:Y:S01]  /*73b0*/  FMUL R9, R24.reuse, R9 ;  /* 0x0000000918097220 */ /* 0x040fe20000400000 */
[----:B------:R-:W-:Y:S01]  /*73c0*/  F2FP.F16.F32.PACK_AB R4, R5, R4 ;  /* 0x000000040504723e */ /* 0x000fe200000000ff */
[----:B------:R-:W-:Y:S01]  /*73d0*/  FMUL R10, R24, R10 ;  /* 0x0000000a180a7220 */ /* 0x000fe20000400000 */
[----:B------:R-:W-:Y:S01]  /*73e0*/  F2FP.F16.F32.PACK_AB R5, R7, R6 ;  /* 0x000000060705723e */ /* 0x000fe200000000ff */
[C---:B------:R-:W-:Y:S01]  /*73f0*/  FFMA R8, R26.reuse, R28, R8 ;  /* 0x0000001c1a087223 */ /* 0x040fe20000000008 */
[----:B------:R-:W-:Y:S01]  /*7400*/  FFMA R9, R26, R29, R9 ;  /* 0x0000001d1a097223 */ /* 0x000fe20000000009 */
[C---:B------:R-:W-:Y:S01]  /*7410*/  FMUL R11, R24.reuse, R11 ;  /* 0x0000000b180b7220 */ /* 0x040fe20000400000 */
[C---:B------:R-:W-:Y:S01]  /*7420*/  FMUL R0, R24.reuse, R12 ;  /* 0x0000000c18007220 */ /* 0x040fe20000400000 */
[----:B------:R-:W-:Y:S01]  /*7430*/  FMUL R2, R24, R13 ;  /* 0x0000000d18027220 */ /* 0x000fe20000400000 */
[----:B------:R-:W-:Y:S01]  /*7440*/  FFMA R10, R26, R30, R10 ;  /* 0x0000001e1a0a7223 */ /* 0x000fe2000000000a */
[----:B------:R-:W-:Y:S01]  /*7450*/  FMUL R3, R24, R14 ;  /* 0x0000000e18037220 */ /* 0x000fe20000400000 */
[----:B------:R-:W-:Y:S01]  /*7460*/  F2FP.F16.F32.PACK_AB R6, R9, R8 ;  /* 0x000000080906723e */ /* 0x000fe200000000ff */
[----:B------:R-:W-:Y:S01]  /*7470*/  FFMA R11, R26, R31, R11 ;  /* 0x0000001f1a0b7223 */ /* 0x000fe2000000000b */
[C---:B------:R-:W-:Y:S01]  /*7480*/  FMUL R15, R24.reuse, R15 ;  /* 0x0000000f180f7220 */ /* 0x040fe20000400000 */
[----:B------:R-:W-:Y:S01]  /*7490*/  FMUL R12, R24, R16 ;  /* 0x00000010180c7220 */ /* 0x000fe20000400000 */
[----:B------:R-:W-:Y:S01]  /*74a0*/  FFMA R0, R26, R32, R0 ;  /* 0x000000201a007223 */ /* 0x000fe20000000000 */
[----:B------:R-:W-:Y:S01]  /*74b0*/  MOV R8, UR45 ;  /* 0x0000002d00087c02 */ /* 0x000fe20008000f00 */
[----:B------:R-:W-:Y:S01]  /*74c0*/  FMUL R13, R24, R17 ;  /* 0x00000011180d7220 */ /* 0x000fe20000400000 */
[----:B------:R-:W-:Y:S01]  /*74d0*/  FFMA R2, R26, R33, R2 ;  /* 0x000000211a027223 */ /* 0x000fe20000000002 */
[----:B------:R-:W-:Y:S01]  /*74e0*/  FMUL R14, R24, R18 ;  /* 0x00000012180e7220 */ /* 0x000fe20000400000 */
[C---:B------:R-:W-:Y:S01]  /*74f0*/  FFMA R3, R26.reuse, R34, R3 ;  /* 0x000000221a037223 */ /* 0x040fe20000000003 */
[----:B------:R-:W-:Y:S01]  /*7500*/  FFMA R15, R26, R35, R15 ;  /* 0x000000231a0f7223 */ /* 0x000fe2000000000f */
[----:B------:R-:W-:Y:S01]  /*7510*/  FMUL R19, R24, R19 ;  /* 0x0000001318137220 */ /* 0x000fe20000400000 */
[----:B------:R-:W-:Y:S01]  /*7520*/  FFMA R12, R26, R36, R12 ;  /* 0x000000241a0c7223 */ /* 0x000fe2000000000c */
        /* <DEDUP_REMOVED lines=22> */
[----:B------:R-:W-:Y:S02]  /*7690*/  ULEA UR5, UR45, UR44, 0xc ;  /* 0x0000002c2d057291 */ /* 0x000fe4000f8e60ff */
[----:B------:R-:W-:Y:S02]  /*76a0*/  UIADD3 UR9, UPT, UPT, UR49, 0x20, URZ ;  /* 0x0000002031097890 */ /* 0x000fe4000fffe0ff */
[----:B------:R-:W-:Y:S01]  /*76b0*/  UIADD3 UR8, UPT, UPT, UR5, 0x200, URZ ;  /* 0x0000020005087890 */ /* 0x000fe2000fffe0ff */
[----:B------:R-:W-:Y:S01]  /*76c0*/  UMOV UR10, UR50 ;  /* 0x00000032000a7c82 */ /* 0x000fe20008000000 */
[----:B------:R-:W-:Y:S01]  /*76d0*/  UMOV UR11, UR36 ;  /* 0x00000024000b7c82 */ /* 0x000fe20008000000 */
[----:B--2---:R-:W-:Y:S04]  /*76e0*/  UIADD3 UR4, UP0, UPT, UR6, 0x680, URZ ;  /* 0x0000068006047890 */ /* 0x004fe8000ff1e0ff */
[----:B------:R-:W-:Y:S09]  /*76f0*/  UIADD3.X UR5, UPT, UPT, URZ, UR7, URZ, UP0, !UPT ;  /* 0x00000007ff057290 */ /* 0x000ff200087fe4ff */
[----:B------:R2:W-:Y:S02]  /*7700*/  UTMASTG.3D [UR8], [UR4] ;  /* 0x00000008040073b5 */ /* 0x0005e40008010000 */
[----:B--2---:R0:W-:Y:S02]  /*7710*/  UTMACMDFLUSH ;  /* 0x00000000000079b7 */ /* 0x0041e40000000000 */
.L_x_123:
[----:B------:R-:W-:Y:S05]  /*7720*/  BSYNC.RECONVERGENT B0 ;  /* 0x0000000000007941 */ /* 0x000fea0003800200 */
.L_x_122:
[----:B------:R-:W-:Y:S01]  /*7730*/  UIADD3 UR4, UPT, UPT, UR45, 0x1, URZ ;  /* 0x000000012d047890 */ /* 0x000fe2000fffe0ff */
[----:B------:R-:W-:Y:S03]  /*7740*/  BSSY.RECONVERGENT B0, `(.L_x_124) ;  /* 0x0000008000007945 */ /* 0x000fe60003800200 */
[----:B------:R-:W-:Y:S04]  /*7750*/  UISETP.NE.AND UP0, UPT, UR4, 0x3, UPT ;  /* 0x000000030400788c */ /* 0x000fe8000bf05270 */
[----:B------:R-:W-:Y:S02]  /*7760*/  UISETP.EQ.XOR UP1, UPT, UR47, 0x3, !UP0 ;  /* 0x000000032f00788c */ /* 0x000fe4000c722a70 */
[----:B------:R-:W-:Y:S02]  /*7770*/  USEL UR46, UR4, URZ, UP0 ;  /* 0x000000ff042e7287 */ /* 0x000fe40008000000 */
[----:B------:R-:W-:Y:S04]  /*7780*/  USEL UR5, URZ, 0x1, !UP1 ;  /* 0x00000001ff057887 */ /* 0x000fe8000c800000 */
[----:B------:R-:W-:Y:S01]  /*7790*/  ULOP3.LUT UR55, UR55, UR5, URZ, 0x3c, !UPT ;  /* 0x0000000537377292 */ /* 0x000fe2000f8e3cff */
[----:B------:R-:W-:Y:S11]  /*77a0*/  @P0 BRA `(.L_x_125) ;  /* 0x0000000000040947 */ /* 0x000ff60003800000 */
[----:B------:R-:W-:Y:S04]  /*77b0*/  DEPBAR.LE SB0, 0x1 ;  /* 0x000080400000791a */ /* 0x000fe80000000000 */
.L_x_125:
[----:B------:R-:W-:Y:S05]  /*77c0*/  BSYNC.RECONVERGENT B0 ;  /* 0x0000000000007941 */ /* 0x000fea0003800200 */
.L_x_124:
[----:B------:R-:W-:Y:S01]  /*77d0*/  BAR.SYNC.DEFER_BLOCKING 0x1, 0x80 ;  /* 0x0042000000007b1d */ /* 0x000fe20000010000 */
[----:B------:R-:W-:Y:S01]  /*77e0*/  UISETP.NE.AND UP0, UPT, UR53, -0x2, UPT ;  /* 0xfffffffe3500788c */ /* 0x000fe2000bf05270 */
[----:B------:R-:W-:Y:S08]  /*77f0*/  IADD3 R22, PT, PT, R22, 0x1, RZ ;  /* 0x0000000116167810 */ /* 0x000ff00007ffe0ff */
[----:B------:R-:W-:Y:S05]  /*7800*/  BRA.U !UP0, `(.L_x_126) ;  /* 0x0000000108287547 */ /* 0x000fea000b800000 */
[----:B------:R-:W-:Y:S01]  /*7810*/  ISETP.NE.AND P0, PT, R61, RZ, PT ;  /* 0x000000ff3d00720c */ /* 0x000fe20003f05270 */
[----:B------:R-:W-:Y:S01]  /*7820*/  IMAD.U32 R2, RZ, RZ, UR52 ;  /* 0x00000034ff027e24 */ /* 0x000fe2000f8e00ff */
[----:B------:R-:W-:Y:S01]  /*7830*/  UIADD3 UR4, UPT, UPT, UR52, 0x1, URZ ;  /* 0x0000000134047890 */ /* 0x000fe2000fffe0ff */
[----:B------:R-:W-:Y:S03]  /*7840*/  IMAD.U32 R0, RZ, RZ, UR54 ;  /* 0x00000036ff007e24 */ /* 0x000fe6000f8e00ff */
[----:B------:R-:W-:Y:S04]  /*7850*/  UISETP.NE.AND UP0, UPT, UR4, 0x3, UPT ;  /* 0x000000030400788c */ /* 0x000fe8000bf05270 */
[----:B------:R-:W-:Y:S03]  /*7860*/  USEL UR52, UR4, URZ, UP0 ;  /* 0x000000ff04347287 */ /* 0x000fe60008000000 */
[----:B------:R-:W-:Y:S05]  /*7870*/  @P0 LEA R2, R2, UR44, 0x3 ;  /* 0x0000002c02020c11 */ /* 0x000fea000f8e18ff */
[----:B------:R-:W-:Y:S05]  /*7880*/  @P0 VIADD R2, R2, 0xe8 ;  /* 0x000000e802020836 */ /* 0x000fea0000000000 */
[----:B------:R-:W-:Y:S04]  /*7890*/  @P0 PRMT R0, R0, 0x654, R2 ;  /* 0x0000065400000816 */ /* 0x000fe80000000002 */
[----:B------:R2:W-:Y:S03]  /*78a0*/  @P0 SYNCS.ARRIVE.TRANS64.RED.A1T0 RZ, [R0+URZ], RZ ;  /* 0x000000ff00ff09a7 */ /* 0x0005e600081004ff */
.L_x_126:
[----:B------:R-:W-:Y:S01]  /*78b0*/  R2UR UR6, R60 ;  /* 0x000000003c0672ca */ /* 0x000fe200000e0000 */
[----:B------:R-:W-:Y:S01]  /*78c0*/  UIADD3 UR53, UPT, UPT, UR53, 0x2, URZ ;  /* 0x0000000235357890 */ /* 0x000fe2000fffe0ff */
[----:B------:R-:W-:Y:S02]  /*78d0*/  R2UR UR5, R47 ;  /* 0x000000002f0572ca */ /* 0x000fe400000e0000 */
[----:B------:R-:W-:Y:S02]  /*78e0*/  R2UR UR4, R48 ;  /* 0x00000000300472ca */ /* 0x000fe400000e0000 */
[----:B------:R-:W-:Y:S02]  /*78f0*/  R2UR UR36, R58 ;  /* 0x000000003a2472ca */ /* 0x000fe400000e0000 */
[----:B------:R-:W-:Y:S02]  /*7900*/  ISETP.NE.AND P0, PT, R51, 0x2, PT ;  /* 0x000000023300780c */ /* 0x000fe40003f05270 */
[----:B------:R-:W-:Y:S02]  /*7910*/  ISETP.NE.AND P1, PT, R22, 0x4, PT ;  /* 0x000000041600780c */ /* 0x000fe40003f25270 */
[----:B------:R-:W-:Y:S01]  /*7920*/  SEL R2, RZ, 0x1, P0 ;  /* 0x00000001ff027807 */ /* 0x000fe20000000000 */
[----:B------:R-:W-:Y:S01]  /*7930*/  UISETP.NE.AND UP0, UPT, UR6, URZ, UPT ;  /* 0x000000ff0600728c */ /* 0x000fe2000bf05270 */
[----:B--2---:R-:W-:Y:S01]  /*7940*/  SEL R0, RZ, 0x1, P1 ;  /* 0x00000001ff007807 */ /* 0x004fe20000800000 */
[----:B------:R-:W-:Y:S01]  /*7950*/  UIADD3 UR30, UPT, UPT, UR37, UR5, URZ ;  /* 0x00000005251e7290 */ /* 0x000fe2000fffe0ff */
[----:B------:R-:W-:Y:S01]  /*7960*/  LOP3.LUT R52, R52, R2, RZ, 0x3c, !PT ;  /* 0x0000000234347212 */ /* 0x000fe200078e3cff */
[----:B------:R-:W-:Y:S01]  /*7970*/  UIADD3 UR26, UPT, UPT, UR38, UR4, URZ ;  /* 0x00000004261a7290 */ /* 0x000fe2000fffe0ff */
[----:B------:R-:W-:Y:S02]  /*7980*/  LOP3.LUT R53, R53, R0, RZ, 0x3c, !PT ;  /* 0x0000000035357212 */ /* 0x000fe400078e3cff */
[----:B------:R-:W-:Y:S02]  /*7990*/  SEL R51, R51, RZ, P0 ;  /* 0x000000ff33337207 */ /* 0x000fe40000000000 */
[----:B------:R-:W-:Y:S01]  /*79a0*/  SEL R22, R22, RZ, P1 ;  /* 0x000000ff16167207 */ /* 0x000fe20000800000 */
[----:B------:R-:W-:Y:S06]  /*79b0*/  BRA.U UP0, `(.L_x_127) ;  /* 0xffffffdd005c7547 */ /* 0x000fec000b83ffff */
[----:B------:R-:W-:-:S13]  /*79c0*/  R2UR UR4, R49 ;  /* 0x00000000310472ca */ /* 0x000fda00000e0000 */
[----:B------:R-:W-:-:S09]  /*79d0*/  UISETP.NE.AND UP0, UPT, UR4, URZ, UPT ;  /* 0x000000ff0400728c */ /* 0x000fd2000bf05270 */
[----:B------:R-:W-:Y:S05]  /*79e0*/  BRA.U !UP0, `(.L_x_128) ;  /* 0x0000000108487547 */ /* 0x000fea000b800000 */
[----:B------:R-:W2:Y:S02]  /*79f0*/  LDCU.64 UR4, c[0x0][0x890] ;  /* 0x00011200ff0477ac */ /* 0x000ea40008000a00 */
[----:B--2---:R-:W-:-:S04]  /*7a00*/  UISETP.NE.U32.AND UP0, UPT, UR4, URZ, UPT ;  /* 0x000000ff0400728c */ /* 0x004fc8000bf05070 */
[----:B------:R-:W-:-:S09]  /*7a10*/  UISETP.NE.AND.EX UP0, UPT, UR5, URZ, UPT, UP0 ;  /* 0x000000ff0500728c */ /* 0x000fd2000bf05300 */
[----:B------:R-:W-:Y:S05]  /*7a20*/  BRA.U UP0, `(.L_x_129) ;  /* 0x00000001000c7547 */ /* 0x000fea000b800000 */
[----:B------:R-:W-:-:S13]  /*7a30*/  FSETP.NEU.AND P0, PT, R26, RZ, PT ;  /* 0x000000ff1a00720b */ /* 0x000fda0003f0d000 */
[----:B------:R-:W-:Y:S05]  /*7a40*/  @!P0 EXIT ;  /* 0x000000000000894d */ /* 0x000fea0003800000 */
[----:B------:R-:W-:Y:S05]  /*7a50*/  BRA `(.L_x_128) ;  /* 0x00000000002c7947 */ /* 0x000fea0003800000 */
.L_x_129:
[----:B------:R-:W-:Y:S01]  /*7a60*/  ISETP.NE.AND P0, PT, R50, RZ, PT ;  /* 0x000000ff3200720c */ /* 0x000fe20003f05270 */
[----:B------:R-:W-:-:S12]  /*7a70*/  BSSY.RECONVERGENT B0, `(.L_x_128) ;  /* 0x0000009000007945 */ /* 0x000fd80003800200 */
[----:B------:R-:W-:Y:S05]  /*7a80*/  @P0 BRA `(.L_x_130) ;  /* 0x0000000000140947 */ /* 0x000fea0003800000 */
[----:B------:R-:W2:Y:S02]  /*7a90*/  LDCU.64 UR4, c[0x0][0x888] ;  /* 0x00011100ff0477ac */ /* 0x000ea40008000a00 */
[----:B--2---:R-:W-:-:S04]  /*7aa0*/  ISETP.NE.U32.AND P0, PT, RZ, UR4, PT ;  /* 0x00000004ff007c0c */ /* 0x004fc8000bf05070 */
[----:B------:R-:W-:-:S13]  /*7ab0*/  ISETP.NE.AND.EX P0, PT, RZ, UR5, PT, P0 ;  /* 0x00000005ff007c0c */ /* 0x000fda000bf05300 */
[----:B------:R-:W-:Y:S05]  /*7ac0*/  @!P0 EXIT ;  /* 0x000000000000894d */ /* 0x000fea0003800000 */
[----:B------:R-:W-:Y:S05]  /*7ad0*/  BRA `(.L_x_131) ;  /* 0x0000000000087947 */ /* 0x000fea0003800000 */
.L_x_130:
[----:B------:R-:W-:-:S13]  /*7ae0*/  FSETP.NEU.AND P0, PT, R26, RZ, PT ;  /* 0x000000ff1a00720b */ /* 0x000fda0003f0d000 */
[----:B------:R-:W-:Y:S05]  /*7af0*/  @!P0 EXIT ;  /* 0x000000000000894d */ /* 0x000fea0003800000 */
.L_x_131:
[----:B------:R-:W-:Y:S05]  /*7b00*/  BSYNC.RECONVERGENT B0 ;  /* 0x0000000000007941 */ /* 0x000fea0003800200 */
.L_x_128:
[----:B------:R-:W-:Y:S01]  /*7b10*/  ULEA UR4, UR52, UR44, 0x3 ;  /* 0x0000002c34047291 */ /* 0x000fe2000f8e18ff */
[----:B------:R-:W-:-:S04]  /*7b20*/  DEPBAR.LE SB0, 0x0 ;  /* 0x000080000000791a */ /* 0x000fc80000000000 */
[----:B------:R-:W-:-:S04]  /*7b30*/  UIADD3 UR4, UPT, UPT, UR4, 0xe8, URZ ;  /* 0x000000e804047890 */ /* 0x000fc8000fffe0ff */
[----:B------:R-:W-:-:S09]  /*7b40*/  UPRMT UR4, UR54, 0x654, UR4 ;  /* 0x0000065436047896 */ /* 0x000fd20008000004 */
[----:B------:R-:W-:Y:S01]  /*7b50*/  SYNCS.ARRIVE.TRANS64.RED.A1T0 RZ, [UR4], RZ ;  /* 0x000000ffffff79a7 */ /* 0x000fe20008100404 */
[----:B------:R-:W-:Y:S05]  /*7b60*/  EXIT ;  /* 0x000000000000794d */ /* 0x000fea0003800000 */
.L_x_25:
[----:B--2---:R2:W3:Y:S02]  /*7b70*/  SYNCS.PHASECHK.TRANS64.TRYWAIT P0, [R0+URZ+0x180], R2 ;  /* 0x00018002000075a7 */ /* 0x0044e400080011ff */
[----:B---3--:R-:W-:Y:S05]  /*7b80*/  @!P0 NANOSLEEP.SYNCS 0x989680 ;  /* 0x009896800000895d */ /* 0x008fea0003900000 */
[----:B------:R-:W3:Y:S02]  /*7b90*/  @!P0 SYNCS.PHASECHK.TRANS64 P0, [R0+URZ+0x180], R2 ;  /* 0x00018002000085a7 */ /* 0x000ee400080010ff */
[----:B---3--:R-:W-:Y:S05]  /*7ba0*/  @!P0 BRA `(.L_x_25) ;  /* 0xfffffffc00f08947 */ /* 0x008fea000383ffff */
[----:B------:R-:W-:Y:S05]  /*7bb0*/  BRA `(.L_x_132) ;  /* 0xffffff9c00907947 */ /* 0x000fea000383ffff */
.L_x_28:
[----:B-1----:R-:W-:-:S07]  /*7bc0*/  MOV R0, UR33 ;  /* 0x0000002100007c02 */ /* 0x002fce0008000f00 */
.L_x_133:
[----:B-1----:R1:W2:Y:S02]  /*7bd0*/  SYNCS.PHASECHK.TRANS64.TRYWAIT P0, [R0+URZ+0x68], R3 ;  /* 0x00006803000075a7 */ /* 0x0022a400080011ff */
[----:B--2---:R-:W-:Y:S05]  /*7be0*/  @!P0 NANOSLEEP.SYNCS 0x989680 ;  /* 0x009896800000895d */ /* 0x004fea0003900000 */
[----:B------:R-:W2:Y:S02]  /*7bf0*/  @!P0 SYNCS.PHASECHK.TRANS64 P0, [R0+URZ+0x68], R3 ;  /* 0x00006803000085a7 */ /* 0x000ea400080010ff */
[----:B--2---:R-:W-:Y:S05]  /*7c00*/  @!P0 BRA `(.L_x_133) ;  /* 0xfffffffc00f08947 */ /* 0x004fea000383ffff */
[----:B------:R-:W-:Y:S05]  /*7c10*/  BRA `(.L_x_27) ;  /* 0xffffff9c00d87947 */ /* 0x000fea000383ffff */
.L_x_35:
[----:B-1----:R-:W-:-:S07]  /*7c20*/  MOV R0, UR17 ;  /* 0x0000001100007c02 */ /* 0x002fce0008000f00 */
.L_x_134:
[----:B-1----:R1:W2:Y:S02]  /*7c30*/  SYNCS.PHASECHK.TRANS64.TRYWAIT P0, [R0+URZ+0x68], R3 ;  /* 0x00006803000075a7 */ /* 0x0022a400080011ff */
[----:B--2---:R-:W-:Y:S05]  /*7c40*/  @!P0 NANOSLEEP.SYNCS 0x989680 ;  /* 0x009896800000895d */ /* 0x004fea0003900000 */
[----:B------:R-:W2:Y:S02]  /*7c50*/  @!P0 SYNCS.PHASECHK.TRANS64 P0, [R0+URZ+0x68], R3 ;  /* 0x00006803000085a7 */ /* 0x000ea400080010ff */
[----:B--2---:R-:W-:Y:S05]  /*7c60*/  @!P0 BRA `(.L_x_134) ;  /* 0xfffffffc00f08947 */ /* 0x004fea000383ffff */
[----:B------:R-:W-:Y:S05]  /*7c70*/  BRA `(.L_x_34) ;  /* 0xffffffa000947947 */ /* 0x000fea000383ffff */
.L_x_40:
[----:B-1----:R1:W2:Y:S02]  /*7c80*/  SYNCS.PHASECHK.TRANS64.TRYWAIT P0, [R3+URZ+0x110], R0 ;  /* 0x00011000030075a7 */ /* 0x0022a400080011ff */
[----:B--2---:R-:W-:Y:S05]  /*7c90*/  @!P0 NANOSLEEP.SYNCS 0x989680 ;  /* 0x009896800000895d */ /* 0x004fea0003900000 */
[----:B------:R-:W2:Y:S02]  /*7ca0*/  @!P0 SYNCS.PHASECHK.TRANS64 P0, [R3+URZ+0x110], R0 ;  /* 0x00011000030085a7 */ /* 0x000ea400080010ff */
[----:B--2---:R-:W-:Y:S05]  /*7cb0*/  @!P0 BRA `(.L_x_40) ;  /* 0xfffffffc00f08947 */ /* 0x004fea000383ffff */
[----:B------:R-:W-:Y:S05]  /*7cc0*/  BRA `(.L_x_135) ;  /* 0xffffffa400387947 */ /* 0x000fea000383ffff */
.L_x_44:
[----:B------:R-:W-:-:S07]  /*7cd0*/  MOV R0, UR4 ;  /* 0x0000000400007c02 */ /* 0x000fce0008000f00 */
.L_x_136:
[----:B-1----:R1:W2:Y:S02]  /*7ce0*/  SYNCS.PHASECHK.TRANS64.TRYWAIT P0, [R0+URZ], R2 ;  /* 0x00000002000075a7 */ /* 0x0022a400080011ff */
[----:B--2---:R-:W-:Y:S05]  /*7cf0*/  @!P0 NANOSLEEP.SYNCS 0x989680 ;  /* 0x009896800000895d */ /* 0x004fea0003900000 */
[----:B------:R-:W2:Y:S02]  /*7d00*/  @!P0 SYNCS.PHASECHK.TRANS64 P0, [R0+URZ], R2 ;  /* 0x00000002000085a7 */ /* 0x000ea400080010ff */
[----:B--2---:R-:W-:Y:S05]  /*7d10*/  @!P0 BRA `(.L_x_136) ;  /* 0xfffffffc00f08947 */ /* 0x004fea000383ffff */
[----:B------:R-:W-:Y:S05]  /*7d20*/  BRA `(.L_x_137) ;  /* 0xffffffa800e47947 */ /* 0x000fea000383ffff */
.L_x_45:
[----:B------:R-:W-:-:S07]  /*7d30*/  MOV R0, UR5 ;  /* 0x0000000500007c02 */ /* 0x000fce0008000f00 */
.L_x_138:
[----:B-1----:R1:W2:Y:S02]  /*7d40*/  SYNCS.PHASECHK.TRANS64.TRYWAIT P0, [R0+URZ], R3 ;  /* 0x00000003000075a7 */ /* 0x0022a400080011ff */
[----:B--2---:R-:W-:Y:S05]  /*7d50*/  @!P0 NANOSLEEP.SYNCS 0x989680 ;  /* 0x009896800000895d */ /* 0x004fea0003900000 */
[----:B------:R-:W2:Y:S02]  /*7d60*/  @!P0 SYNCS.PHASECHK.TRANS64 P0, [R0+URZ], R3 ;  /* 0x00000003000085a7 */ /* 0x000ea400080010ff */
[----:B--2---:R-:W-:Y:S05]  /*7d70*/  @!P0 BRA `(.L_x_138) ;  /* 0xfffffffc00f08947 */ /* 0x004fea000383ffff */
[----:B------:R-:W-:Y:S05]  /*7d80*/  BRA `(.L_x_139) ;  /* 0xffffffa800f07947 */ /* 0x000fea000383ffff */
.L_x_46:
[----:B------:R-:W-:-:S07]  /*7d90*/  MOV R0, UR5 ;  /* 0x0000000500007c02 */ /* 0x000fce0008000f00 */
.L_x_140:
[----:B-1----:R1:W2:Y:S02]  /*7da0*/  SYNCS.PHASECHK.TRANS64.TRYWAIT P0, [R0+URZ], R3 ;  /* 0x00000003000075a7 */ /* 0x0022a400080011ff */
[----:B--2---:R-:W-:Y:S05]  /*7db0*/  @!P0 NANOSLEEP.SYNCS 0x989680 ;  /* 0x009896800000895d */ /* 0x004fea0003900000 */
[----:B------:R-:W2:Y:S02]  /*7dc0*/  @!P0 SYNCS.PHASECHK.TRANS64 P0, [R0+URZ], R3 ;  /* 0x00000003000085a7 */ /* 0x000ea400080010ff */
[----:B--2---:R-:W-:Y:S05]  /*7dd0*/  @!P0 BRA `(.L_x_140) ;  /* 0xfffffffc00f08947 */ /* 0x004fea000383ffff */
[----:B------:R-:W-:Y:S05]  /*7de0*/  BRA `(.L_x_141) ;  /* 0xffffffa800fc7947 */ /* 0x000fea000383ffff */
.L_x_47:
[----:B------:R-:W-:-:S07]  /*7df0*/  MOV R0, UR5 ;  /* 0x0000000500007c02 */ /* 0x000fce0008000f00 */
.L_x_142:
[----:B-1----:R1:W2:Y:S02]  /*7e00*/  SYNCS.PHASECHK.TRANS64.TRYWAIT P0, [R0+URZ], R3 ;  /* 0x00000003000075a7 */ /* 0x0022a400080011ff */
[----:B--2---:R-:W-:Y:S05]  /*7e10*/  @!P0 NANOSLEEP.SYNCS 0x989680 ;  /* 0x009896800000895d */ /* 0x004fea0003900000 */
[----:B------:R-:W2:Y:S02]  /*7e20*/  @!P0 SYNCS.PHASECHK.TRANS64 P0, [R0+URZ], R3 ;  /* 0x00000003000085a7 */ /* 0x000ea400080010ff */
[----:B--2---:R-:W-:Y:S05]  /*7e30*/  @!P0 BRA `(.L_x_142) ;  /* 0xfffffffc00f08947 */ /* 0x004fea000383ffff */
[----:B------:R-:W-:Y:S05]  /*7e40*/  BRA `(.L_x_143) ;  /* 0xffffffac00087947 */ /* 0x000fea000383ffff */
.L_x_48:
[----:B------:R-:W-:-:S07]  /*7e50*/  MOV R0, UR5 ;  /* 0x0000000500007c02 */ /* 0x000fce0008000f00 */
.L_x_144:
[----:B-1----:R1:W2:Y:S02]  /*7e60*/  SYNCS.PHASECHK.TRANS64.TRYWAIT P0, [R0+URZ], R3 ;  /* 0x00000003000075a7 */ /* 0x0022a400080011ff */
[----:B--2---:R-:W-:Y:S05]  /*7e70*/  @!P0 NANOSLEEP.SYNCS 0x989680 ;  /* 0x009896800000895d */ /* 0x004fea0003900000 */
[----:B------:R-:W2:Y:S02]  /*7e80*/  @!P0 SYNCS.PHASECHK.TRANS64 P0, [R0+URZ], R3 ;  /* 0x00000003000085a7 */ /* 0x000ea400080010ff */
[----:B--2---:R-:W-:Y:S05]  /*7e90*/  @!P0 BRA `(.L_x_144) ;  /* 0xfffffffc00f08947 */ /* 0x004fea000383ffff */
[----:B------:R-:W-:Y:S05]  /*7ea0*/  BRA `(.L_x_145) ;  /* 0xffffffac00147947 */ /* 0x000fea000383ffff */
.L_x_49:
[----:B------:R-:W-:-:S07]  /*7eb0*/  MOV R0, UR5 ;  /* 0x0000000500007c02 */ /* 0x000fce0008000f00 */
.L_x_146:
[----:B-1----:R1:W2:Y:S02]  /*7ec0*/  SYNCS.PHASECHK.TRANS64.TRYWAIT P0, [R0+URZ], R3 ;  /* 0x00000003000075a7 */ /* 0x0022a400080011ff */
[----:B--2---:R-:W-:Y:S05]  /*7ed0*/  @!P0 NANOSLEEP.SYNCS 0x989680 ;  /* 0x009896800000895d */ /* 0x004fea0003900000 */
[----:B------:R-:W2:Y:S02]  /*7ee0*/  @!P0 SYNCS.PHASECHK.TRANS64 P0, [R0+URZ], R3 ;  /* 0x00000003000085a7 */ /* 0x000ea400080010ff */
[----:B--2---:R-:W-:Y:S05]  /*7ef0*/  @!P0 BRA `(.L_x_146) ;  /* 0xfffffffc00f08947 */ /* 0x004fea000383ffff */
[----:B------:R-:W-:Y:S05]  /*7f00*/  BRA `(.L_x_147) ;  /* 0xffffffac00207947 */ /* 0x000fea000383ffff */
.L_x_50:
[----:B------:R-:W-:-:S07]  /*7f10*/  MOV R0, UR5 ;  /* 0x0000000500007c02 */ /* 0x000fce0008000f00 */
.L_x_148:
[----:B-1----:R1:W2:Y:S02]  /*7f20*/  SYNCS.PHASECHK.TRANS64.TRYWAIT P0, [R0+URZ], R3 ;  /* 0x00000003000075a7 */ /* 0x0022a400080011ff */
[----:B--2---:R-:W-:Y:S05]  /*7f30*/  @!P0 NANOSLEEP.SYNCS 0x989680 ;  /* 0x009896800000895d */ /* 0x004fea0003900000 */
[----:B------:R-:W2:Y:S02]  /*7f40*/  @!P0 SYNCS.PHASECHK.TRANS64 P0, [R0+URZ], R3 ;  /* 0x00000003000085a7 */ /* 0x000ea400080010ff */
[----:B--2---:R-:W-:Y:S05]  /*7f50*/  @!P0 BRA `(.L_x_148) ;  /* 0xfffffffc00f08947 */ /* 0x004fea000383ffff */
[----:B------:R-:W-:Y:S05]  /*7f60*/  BRA `(.L_x_149) ;  /* 0xffffffac002c7947 */ /* 0x000fea000383ffff */
.L_x_51:
[----:B------:R-:W-:-:S07]  /*7f70*/  MOV R0, UR5 ;  /* 0x0000000500007c02 */ /* 0x000fce0008000f00 */
.L_x_150:
[----:B-1----:R1:W2:Y:S02]  /*7f80*/  SYNCS.PHASECHK.TRANS64.TRYWAIT P0, [R0+URZ], R3 ;  /* 0x00000003000075a7 */ /* 0x0022a400080011ff */
[----:B--2---:R-:W-:Y:S05]  /*7f90*/  @!P0 NANOSLEEP.SYNCS 0x989680 ;  /* 0x009896800000895d */ /* 0x004fea0003900000 */
[----:B------:R-:W2:Y:S02]  /*7fa0*/  @!P0 SYNCS.PHASECHK.TRANS64 P0, [R0+URZ], R3 ;  /* 0x00000003000085a7 */ /* 0x000ea400080010ff */
[----:B--2---:R-:W-:Y:S05]  /*7fb0*/  @!P0 BRA `(.L_x_150) ;  /* 0xfffffffc00f08947 */ /* 0x004fea000383ffff */
[----:B------:R-:W-:Y:S05]  /*7fc0*/  BRA `(.L_x_151) ;  /* 0xffffffac00387947 */ /* 0x000fea000383ffff */
.L_x_52:
[----:B------:R-:W-:-:S07]  /*7fd0*/  MOV R0, UR5 ;  /* 0x0000000500007c02 */ /* 0x000fce0008000f00 */
.L_x_152:
[----:B-1----:R1:W2:Y:S02]  /*7fe0*/  SYNCS.PHASECHK.TRANS64.TRYWAIT P0, [R0+URZ], R3 ;  /* 0x00000003000075a7 */ /* 0x0022a400080011ff */
[----:B--2---:R-:W-:Y:S05]  /*7ff0*/  @!P0 NANOSLEEP.SYNCS 0x989680 ;  /* 0x009896800000895d */ /* 0x004fea0003900000 */
[----:B------:R-:W2:Y:S02]  /*8000*/  @!P0 SYNCS.PHASECHK.TRANS64 P0, [R0+URZ], R3 ;  /* 0x00000003000085a7 */ /* 0x000ea400080010ff */
[----:B--2---:R-:W-:Y:S05]  /*8010*/  @!P0 BRA `(.L_x_152) ;  /* 0xfffffffc00f08947 */ /* 0x004fea000383ffff */
[----:B------:R-:W-:Y:S05]  /*8020*/  BRA `(.L_x_153) ;  /* 0xffffffac00447947 */ /* 0x000fea000383ffff */
.L_x_53:
[----:B------:R-:W-:-:S07]  /*8030*/  MOV R0, UR5 ;  /* 0x0000000500007c02 */ /* 0x000fce0008000f00 */
.L_x_154:
[----:B-1----:R1:W2:Y:S02]  /*8040*/  SYNCS.PHASECHK.TRANS64.TRYWAIT P0, [R0+URZ], R3 ;  /* 0x00000003000075a7 */ /* 0x0022a400080011ff */
[----:B--2---:R-:W-:Y:S05]  /*8050*/  @!P0 NANOSLEEP.SYNCS 0x989680 ;  /* 0x009896800000895d */ /* 0x004fea0003900000 */
[----:B------:R-:W2:Y:S02]  /*8060*/  @!P0 SYNCS.PHASECHK.TRANS64 P0, [R0+URZ], R3 ;  /* 0x00000003000085a7 */ /* 0x000ea400080010ff */
[----:B--2---:R-:W-:Y:S05]  /*8070*/  @!P0 BRA `(.L_x_154) ;  /* 0xfffffffc00f08947 */ /* 0x004fea000383ffff */
[----:B------:R-:W-:Y:S05]  /*8080*/  BRA `(.L_x_155) ;  /* 0xffffffac00507947 */ /* 0x000fea000383ffff */
.L_x_54:
[----:B------:R-:W-:-:S07]  /*8090*/  MOV R0, UR5 ;  /* 0x0000000500007c02 */ /* 0x000fce0008000f00 */
.L_x_156:
[----:B-1----:R1:W2:Y:S02]  /*80a0*/  SYNCS.PHASECHK.TRANS64.TRYWAIT P0, [R0+URZ], R3 ;  /* 0x00000003000075a7 */ /* 0x0022a400080011ff */
[----:B--2---:R-:W-:Y:S05]  /*80b0*/  @!P0 NANOSLEEP.SYNCS 0x989680 ;  /* 0x009896800000895d */ /* 0x004fea0003900000 */
[----:B------:R-:W2:Y:S02]  /*80c0*/  @!P0 SYNCS.PHASECHK.TRANS64 P0, [R0+URZ], R3 ;  /* 0x00000003000085a7 */ /* 0x000ea400080010ff */
[----:B--2---:R-:W-:Y:S05]  /*80d0*/  @!P0 BRA `(.L_x_156) ;  /* 0xfffffffc00f08947 */ /* 0x004fea000383ffff */
[----:B------:R-:W-:Y:S05]  /*80e0*/  BRA `(.L_x_157) ;  /* 0xffffffac005c7947 */ /* 0x000fea000383ffff */
.L_x_55:
[----:B------:R-:W-:-:S07]  /*80f0*/  MOV R0, UR5 ;  /* 0x0000000500007c02 */ /* 0x000fce0008000f00 */
.L_x_158:
[----:B-1----:R1:W2:Y:S02]  /*8100*/  SYNCS.PHASECHK.TRANS64.TRYWAIT P0, [R0+URZ], R3 ;  /* 0x00000003000075a7 */ /* 0x0022a400080011ff */
[----:B--2---:R-:W-:Y:S05]  /*8110*/  @!P0 NANOSLEEP.SYNCS 0x989680 ;  /* 0x009896800000895d */ /* 0x004fea0003900000 */
[----:B------:R-:W2:Y:S02]  /*8120*/  @!P0 SYNCS.PHASECHK.TRANS64 P0, [R0+URZ], R3 ;  /* 0x00000003000085a7 */ /* 0x000ea400080010ff */
[----:B--2---:R-:W-:Y:S05]  /*8130*/  @!P0 BRA `(.L_x_158) ;  /* 0xfffffffc00f08947 */ /* 0x004fea000383ffff */
[----:B------:R-:W-:Y:S05]  /*8140*/  BRA `(.L_x_159) ;  /* 0xffffffac00687947 */ /* 0x000fea000383ffff */
.L_x_58:
[----:B-1----:R1:W2:Y:S02]  /*8150*/  SYNCS.PHASECHK.TRANS64.TRYWAIT P0, [R2+URZ+0x170], R4 ;  /* 0x00017004020075a7 */ /* 0x0022a400080011ff */
[----:B--2---:R-:W-:Y:S05]  /*8160*/  @!P0 NANOSLEEP.SYNCS 0x989680 ;  /* 0x009896800000895d */ /* 0x004fea0003900000 */
[----:B------:R-:W2:Y:S02]  /*8170*/  @!P0 SYNCS.PHASECHK.TRANS64 P0, [R2+URZ+0x170], R4 ;  /* 0x00017004020085a7 */ /* 0x000ea400080010ff */
[----:B--2---:R-:W-:Y:S05]  /*8180*/  @!P0 BRA `(.L_x_58) ;  /* 0xfffffffc00f08947 */ /* 0x004fea000383ffff */
[----:B------:R-:W-:Y:S05]  /*8190*/  BRA `(.L_x_160) ;  /* 0xffffffac00c47947 */ /* 0x000fea000383ffff */
.L_x_59:
[----:B------:R-:W-:-:S07]  /*81a0*/  MOV R2, UR4 ;  /* 0x0000000400027c02 */ /* 0x000fce0008000f00 */
.L_x_161:
[----:B-1----:R1:W2:Y:S02]  /*81b0*/  SYNCS.PHASECHK.TRANS64.TRYWAIT P0, [R2+URZ+0x120], R5 ;  /* 0x00012005020075a7 */ /* 0x0022a400080011ff */
[----:B--2---:R-:W-:Y:S05]  /*81c0*/  @!P0 NANOSLEEP.SYNCS 0x989680 ;  /* 0x009896800000895d */ /* 0x004fea0003900000 */
[----:B------:R-:W2:Y:S02]  /*81d0*/  @!P0 SYNCS.PHASECHK.TRANS64 P0, [R2+URZ+0x120], R5 ;  /* 0x00012005020085a7 */ /* 0x000ea400080010ff */
[----:B--2---:R-:W-:Y:S05]  /*81e0*/  @!P0 BRA `(.L_x_161) ;  /* 0xfffffffc00f08947 */ /* 0x004fea000383ffff */
[----:B------:R-:W-:Y:S05]  /*81f0*/  BRA `(.L_x_162) ;  /* 0xffffffac00d47947 */ /* 0x000fea000383ffff */
.L_x_60:
[----:B-1----:R1:W2:Y:S02]  /*8200*/  SYNCS.PHASECHK.TRANS64.TRYWAIT P1, [R2+URZ+0x110], R4 ;  /* 0x00011004020075a7 */ /* 0x0022a400080211ff */
[----:B--2---:R-:W-:Y:S05]  /*8210*/  @!P1 NANOSLEEP.SYNCS 0x989680 ;  /* 0x009896800000995d */ /* 0x004fea0003900000 */
[----:B------:R-:W2:Y:S02]  /*8220*/  @!P1 SYNCS.PHASECHK.TRANS64 P1, [R2+URZ+0x110], R4 ;  /* 0x00011004020095a7 */ /* 0x000ea400080210ff */
[----:B--2---:R-:W-:Y:S05]  /*8230*/  @!P1 BRA `(.L_x_60) ;  /* 0xfffffffc00f09947 */ /* 0x004fea000383ffff */
[----:B------:R-:W-:Y:S05]  /*8240*/  BRA `(.L_x_163) ;  /* 0xffffffb000047947 */ /* 0x000fea000383ffff */
.L_x_63:
[----:B------:R-:W-:-:S07]  /*8250*/  MOV R0, UR4 ;  /* 0x0000000400007c02 */ /* 0x000fce0008000f00 */
.L_x_164:
[----:B-1----:R1:W2:Y:S02]  /*8260*/  SYNCS.PHASECHK.TRANS64.TRYWAIT P0, [R0+URZ+0x120], R2 ;  /* 0x00012002000075a7 */ /* 0x0022a400080011ff */
[----:B--2---:R-:W-:Y:S05]  /*8270*/  @!P0 NANOSLEEP.SYNCS 0x989680 ;  /* 0x009896800000895d */ /* 0x004fea0003900000 */
[----:B------:R-:W2:Y:S02]  /*8280*/  @!P0 SYNCS.PHASECHK.TRANS64 P0, [R0+URZ+0x120], R2 ;  /* 0x00012002000085a7 */ /* 0x000ea400080010ff */
[----:B--2---:R-:W-:Y:S05]  /*8290*/  @!P0 BRA `(.L_x_164) ;  /* 0xfffffffc00f08947 */ /* 0x004fea000383ffff */
[----:B------:R-:W-:Y:S05]  /*82a0*/  BRA `(.L_x_62) ;  /* 0xffffffb000587947 */ /* 0x000fea000383ffff */
.L_x_70:
[----:B-1----:R1:W2:Y:S02]  /*82b0*/  SYNCS.PHASECHK.TRANS64.TRYWAIT P1, [R0+URZ+0x110], R2 ;  /* 0x00011002000075a7 */ /* 0x0022a400080211ff */
[----:B--2---:R-:W-:Y:S05]  /*82c0*/  @!P1 NANOSLEEP.SYNCS 0x989680 ;  /* 0x009896800000995d */ /* 0x004fea0003900000 */
[----:B------:R-:W2:Y:S02]  /*82d0*/  @!P1 SYNCS.PHASECHK.TRANS64 P1, [R0+URZ+0x110], R2 ;  /* 0x00011002000095a7 */ /* 0x000ea400080210ff */
[----:B--2---:R-:W-:Y:S05]  /*82e0*/  @!P1 BRA `(.L_x_70) ;  /* 0xfffffffc00f09947 */ /* 0x004fea000383ffff */
[----:B------:R-:W-:Y:S05]  /*82f0*/  BRA `(.L_x_165) ;  /* 0xffffffb400cc7947 */ /* 0x000fea000383ffff */
.L_x_71:
[----:B------:R-:W-:-:S07]  /*8300*/  MOV R2, UR31 ;  /* 0x0000001f00027c02 */ /* 0x000fce0008000f00 */
.L_x_166:
[----:B-1----:R1:W2:Y:S02]  /*8310*/  SYNCS.PHASECHK.TRANS64.TRYWAIT P0, [R2+URZ+0x150], R0 ;  /* 0x00015000020075a7 */ /* 0x0022a400080011ff */
[----:B--2---:R-:W-:Y:S05]  /*8320*/  @!P0 NANOSLEEP.SYNCS 0x989680 ;  /* 0x009896800000895d */ /* 0x004fea0003900000 */
[----:B------:R-:W2:Y:S02]  /*8330*/  @!P0 SYNCS.PHASECHK.TRANS64 P0, [R2+URZ+0x150], R0 ;  /* 0x00015000020085a7 */ /* 0x000ea400080010ff */
[----:B--2---:R-:W-:Y:S05]  /*8340*/  @!P0 BRA `(.L_x_166) ;  /* 0xfffffffc00f08947 */ /* 0x004fea000383ffff */
[----:B------:R-:W-:Y:S05]  /*8350*/  BRA `(.L_x_167) ;  /* 0xffffffb8001c7947 */ /* 0x000fea000383ffff */
.L_x_74:
[----:B------:R-:W-:Y:S07]  /*8360*/  MOV R0, UR5 ;  /* 0x0000000500007c02 */ /* 0x000fee0008000f00 */
.L_x_168:
[----:B-1----:R1:W2:Y:S02]  /*8370*/  SYNCS.PHASECHK.TRANS64.TRYWAIT P0, [R0+URZ], R2 ;  /* 0x00000002000075a7 */ /* 0x0022a400080011ff */
[----:B--2---:R-:W-:Y:S05]  /*8380*/  @!P0 NANOSLEEP.SYNCS 0x989680 ;  /* 0x009896800000895d */ /* 0x004fea0003900000 */
[----:B------:R-:W2:Y:S02]  /*8390*/  @!P0 SYNCS.PHASECHK.TRANS64 P0, [R0+URZ], R2 ;  /* 0x00000002000085a7 */ /* 0x000ea400080010ff */
[----:B--2---:R-:W-:Y:S05]  /*83a0*/  @!P0 BRA `(.L_x_168) ;  /* 0xfffffffc00f08947 */ /* 0x004fea000383ffff */
[----:B------:R-:W-:Y:S05]  /*83b0*/  BRA `(.L_x_73) ;  /* 0xffffffb800387947 */ /* 0x000fea000383ffff */
.L_x_77:
[----:B------:R-:W-:-:S07]  /*83c0*/  MOV R0, UR4 ;  /* 0x0000000400007c02 */ /* 0x000fce0008000f00 */
.L_x_169:
[----:B--2---:R2:W4:Y:S02]  /*83d0*/  SYNCS.PHASECHK.TRANS64.TRYWAIT P0, [R0+URZ], R2 ;  /* 0x00000002000075a7 */ /* 0x00452400080011ff */
[----:B----4-:R-:W-:Y:S05]  /*83e0*/  @!P0 NANOSLEEP.SYNCS 0x989680 ;  /* 0x009896800000895d */ /* 0x010fea0003900000 */
[----:B------:R-:W4:Y:S02]  /*83f0*/  @!P0 SYNCS.PHASECHK.TRANS64 P0, [R0+URZ], R2 ;  /* 0x00000002000085a7 */ /* 0x000f2400080010ff */
[----:B----4-:R-:W-:Y:S05]  /*8400*/  @!P0 BRA `(.L_x_169) ;  /* 0xfffffffc00f08947 */ /* 0x010fea000383ffff */
[----:B------:R-:W-:Y:S05]  /*8410*/  BRA `(.L_x_170) ;  /* 0xffffffbc00147947 */ /* 0x000fea000383ffff */
.L_x_78:
[----:B------:R-:W-:-:S07]  /*8420*/  MOV R0, UR5 ;  /* 0x0000000500007c02 */ /* 0x000fce0008000f00 */
.L_x_171:
[----:B-1----:R1:W2:Y:S02]  /*8430*/  SYNCS.PHASECHK.TRANS64.TRYWAIT P0, [R0+URZ], R3 ;  /* 0x00000003000075a7 */ /* 0x0022a400080011ff */
[----:B--2---:R-:W-:Y:S05]  /*8440*/  @!P0 NANOSLEEP.SYNCS 0x989680 ;  /* 0x009896800000895d */ /* 0x004fea0003900000 */
[----:B------:R-:W2:Y:S02]  /*8450*/  @!P0 SYNCS.PHASECHK.TRANS64 P0, [R0+URZ], R3 ;  /* 0x00000003000085a7 */ /* 0x000ea400080010ff */
[----:B--2---:R-:W-:Y:S05]  /*8460*/  @!P0 BRA `(.L_x_171) ;  /* 0xfffffffc00f08947 */ /* 0x004fea000383ffff */
[----:B------:R-:W-:Y:S05]  /*8470*/  BRA `(.L_x_172) ;  /* 0xffffffbc00207947 */ /* 0x000fea000383ffff */
.L_x_79:
[----:B------:R-:W-:-:S07]  /*8480*/  MOV R0, UR5 ;  /* 0x0000000500007c02 */ /* 0x000fce0008000f00 */
.L_x_173:
[----:B-1----:R1:W2:Y:S02]  /*8490*/  SYNCS.PHASECHK.TRANS64.TRYWAIT P0, [R0+URZ], R3 ;  /* 0x00000003000075a7 */ /* 0x0022a400080011ff */
[----:B--2---:R-:W-:Y:S05]  /*84a0*/  @!P0 NANOSLEEP.SYNCS 0x989680 ;  /* 0x009896800000895d */ /* 0x004fea0003900000 */
[----:B------:R-:W2:Y:S02]  /*84b0*/  @!P0 SYNCS.PHASECHK.TRANS64 P0, [R0+URZ], R3 ;  /* 0x00000003000085a7 */ /* 0x000ea400080010ff */
[----:B--2---:R-:W-:Y:S05]  /*84c0*/  @!P0 BRA `(.L_x_173) ;  /* 0xfffffffc00f08947 */ /* 0x004fea000383ffff */
[----:B------:R-:W-:Y:S05]  /*84d0*/  BRA `(.L_x_174) ;  /* 0xffffffbc002c7947 */ /* 0x000fea000383ffff */
.L_x_80:
[----:B-1----:R-:W-:-:S07]  /*84e0*/  MOV R0, UR4 ;  /* 0x0000000400007c02 */ /* 0x002fce0008000f00 */
.L_x_175:
[----:B-1----:R1:W2:Y:S02]  /*84f0*/  SYNCS.PHASECHK.TRANS64.TRYWAIT P0, [R0+URZ], R2 ;  /* 0x00000002000075a7 */ /* 0x0022a400080011ff */
[----:B--2---:R-:W-:Y:S05]  /*8500*/  @!P0 NANOSLEEP.SYNCS 0x989680 ;  /* 0x009896800000895d */ /* 0x004fea0003900000 */
[----:B------:R-:W2:Y:S02]  /*8510*/  @!P0 SYNCS.PHASECHK.TRANS64 P0, [R0+URZ], R2 ;  /* 0x00000002000085a7 */ /* 0x000ea400080010ff */
[----:B--2---:R-:W-:Y:S05]  /*8520*/  @!P0 BRA `(.L_x_175) ;  /* 0xfffffffc00f08947 */ /* 0x004fea000383ffff */
[----:B------:R-:W-:Y:S05]  /*8530*/  BRA `(.L_x_176) ;  /* 0xffffffbc00387947 */ /* 0x000fea000383ffff */
.L_x_85:
[----:B---3--:R3:W1:Y:S02]  /*8540*/  SYNCS.PHASECHK.TRANS64.TRYWAIT P0, [R12+URZ+0x110], R0 ;  /* 0x000110000c0075a7 */ /* 0x00866400080011ff */
[----:B-1----:R-:W-:Y:S05]  /*8550*/  @!P0 NANOSLEEP.SYNCS 0x989680 ;  /* 0x009896800000895d */ /* 0x002fea0003900000 */
[----:B------:R-:W1:Y:S02]  /*8560*/  @!P0 SYNCS.PHASECHK.TRANS64 P0, [R12+URZ+0x110], R0 ;  /* 0x000110000c0085a7 */ /* 0x000e6400080010ff */
[----:B-1----:R-:W-:Y:S05]  /*8570*/  @!P0 BRA `(.L_x_85) ;  /* 0xfffffffc00f08947 */ /* 0x002fea000383ffff */
[----:B------:R-:W-:Y:S05]  /*8580*/  BRA `(.L_x_177) ;  /* 0xffffffc000487947 */ /* 0x000fea000383ffff */
.L_x_88:
[----:B-1----:R-:W-:Y:S07]  /*8590*/  MOV R0, UR24 ;  /* 0x0000001800007c02 */ /* 0x002fee0008000f00 */
.L_x_178:
[----:B-1----:R1:W2:Y:S02]  /*85a0*/  SYNCS.PHASECHK.TRANS64.TRYWAIT P2, [R0+URZ+0x108], R6 ;  /* 0x00010806000075a7 */ /* 0x0022a400080411ff */
[----:B--2---:R-:W-:Y:S05]  /*85b0*/  @!P2 NANOSLEEP.SYNCS 0x989680 ;  /* 0x009896800000a95d */ /* 0x004fea0003900000 */
[----:B------:R-:W2:Y:S02]  /*85c0*/  @!P2 SYNCS.PHASECHK.TRANS64 P2, [R0+URZ+0x108], R6 ;  /* 0x000108060000a5a7 */ /* 0x000ea400080410ff */
[----:B--2---:R-:W-:Y:S05]  /*85d0*/  @!P2 BRA `(.L_x_178) ;  /* 0xfffffffc00f0a947 */ /* 0x004fea000383ffff */
[----:B------:R-:W-:Y:S05]  /*85e0*/  BRA `(.L_x_87) ;  /* 0xffffffc400ac7947 */ /* 0x000fea000383ffff */
.L_x_91:
[----:B------:R-:W-:Y:S07]  /*85f0*/  MOV R0, UR4 ;  /* 0x0000000400007c02 */ /* 0x000fee0008000f00 */
.L_x_179:
[----:B-1----:R1:W2:Y:S02]  /*8600*/  SYNCS.PHASECHK.TRANS64.TRYWAIT P0, [R0+URZ+0xe8], R9 ;  /* 0x0000e809000075a7 */ /* 0x0022a400080011ff */
[----:B--2---:R-:W-:Y:S05]  /*8610*/  @!P0 NANOSLEEP.SYNCS 0x989680 ;  /* 0x009896800000895d */ /* 0x004fea0003900000 */
[----:B------:R-:W2:Y:S02]  /*8620*/  @!P0 SYNCS.PHASECHK.TRANS64 P0, [R0+URZ+0xe8], R9 ;  /* 0x0000e809000085a7 */ /* 0x000ea400080010ff */
[----:B--2---:R-:W-:Y:S05]  /*8630*/  @!P0 BRA `(.L_x_179) ;  /* 0xfffffffc00f08947 */ /* 0x004fea000383ffff */
[----:B------:R-:W-:Y:S05]  /*8640*/  BRA `(.L_x_180) ;  /* 0xffffffc8000c7947 */ /* 0x000fea000383ffff */
.L_x_92:
[----:B------:R-:W-:Y:S07]  /*8650*/  MOV R6, UR5 ;  /* 0x0000000500067c02 */ /* 0x000fee0008000f00 */
.L_x_181:
[----:B-1----:R1:W2:Y:S02]  /*8660*/  SYNCS.PHASECHK.TRANS64.TRYWAIT P0, [R6+URZ+0xe8], R0 ;  /* 0x0000e800060075a7 */ /* 0x0022a400080011ff */
[----:B--2---:R-:W-:Y:S05]  /*8670*/  @!P0 NANOSLEEP.SYNCS 0x989680 ;  /* 0x009896800000895d */ /* 0x004fea0003900000 */
[----:B------:R-:W2:Y:S02]  /*8680*/  @!P0 SYNCS.PHASECHK.TRANS64 P0, [R6+URZ+0xe8], R0 ;  /* 0x0000e800060085a7 */ /* 0x000ea400080010ff */
[----:B--2---:R-:W-:Y:S05]  /*8690*/  @!P0 BRA `(.L_x_181) ;  /* 0xfffffffc00f08947 */ /* 0x004fea000383ffff */
[----:B------:R-:W-:Y:S05]  /*86a0*/  BRA `(.L_x_182) ;  /* 0xffffffc800687947 */ /* 0x000fea000383ffff */
.L_x_94:
[----:B------:R-:W-:-:S07]  /*86b0*/  MOV R0, UR4 ;  /* 0x0000000400007c02 */ /* 0x000fce0008000f00 */
.L_x_183:
[----:B-1----:R1:W2:Y:S02]  /*86c0*/  SYNCS.PHASECHK.TRANS64.TRYWAIT P0, [R0+URZ], R2 ;  /* 0x00000002000075a7 */ /* 0x0022a400080011ff */
[----:B--2---:R-:W-:Y:S05]  /*86d0*/  @!P0 NANOSLEEP.SYNCS 0x989680 ;  /* 0x009896800000895d */ /* 0x004fea0003900000 */
[----:B------:R-:W2:Y:S02]  /*86e0*/  @!P0 SYNCS.PHASECHK.TRANS64 P0, [R0+URZ], R2 ;  /* 0x00000002000085a7 */ /* 0x000ea400080010ff */
[----:B--2---:R-:W-:Y:S05]  /*86f0*/  @!P0 BRA `(.L_x_183) ;  /* 0xfffffffc00f08947 */ /* 0x004fea000383ffff */
[----:B------:R-:W-:Y:S05]  /*8700*/  BRA `(.L_x_184) ;  /* 0xffffffc800f87947 */ /* 0x000fea000383ffff */
.L_x_95:
[----:B------:R-:W-:-:S07]  /*8710*/  MOV R0, UR5 ;  /* 0x0000000500007c02 */ /* 0x000fce0008000f00 */
.L_x_185:
[----:B-1----:R1:W2:Y:S02]  /*8720*/  SYNCS.PHASECHK.TRANS64.TRYWAIT P0, [R0+URZ], R2 ;  /* 0x00000002000075a7 */ /* 0x0022a400080011ff */
[----:B--2---:R-:W-:Y:S05]  /*8730*/  @!P0 NANOSLEEP.SYNCS 0x989680 ;  /* 0x009896800000895d */ /* 0x004fea0003900000 */
[----:B------:R-:W2:Y:S02]  /*8740*/  @!P0 SYNCS.PHASECHK.TRANS64 P0, [R0+URZ], R2 ;  /* 0x00000002000085a7 */ /* 0x000ea400080010ff */
[----:B--2---:R-:W-:Y:S05]  /*8750*/  @!P0 BRA `(.L_x_185) ;  /* 0xfffffffc00f08947 */ /* 0x004fea000383ffff */
[----:B------:R-:W-:Y:S05]  /*8760*/  BRA `(.L_x_186) ;  /* 0xffffffcc00047947 */ /* 0x000fea000383ffff */
.L_x_97:
[----:B-1----:R1:W2:Y:S02]  /*8770*/  SYNCS.PHASECHK.TRANS64.TRYWAIT P0, [R0+URZ+0x110], R2 ;  /* 0x00011002000075a7 */ /* 0x0022a400080011ff */
[----:B--2---:R-:W-:Y:S05]  /*8780*/  @!P0 NANOSLEEP.SYNCS 0x989680 ;  /* 0x009896800000895d */ /* 0x004fea0003900000 */
[----:B------:R-:W2:Y:S02]  /*8790*/  @!P0 SYNCS.PHASECHK.TRANS64 P0, [R0+URZ+0x110], R2 ;  /* 0x00011002000085a7 */ /* 0x000ea400080010ff */
[----:B--2---:R-:W-:Y:S05]  /*87a0*/  @!P0 BRA `(.L_x_97) ;  /* 0xfffffffc00f08947 */ /* 0x004fea000383ffff */
[----:B------:R-:W-:Y:S05]  /*87b0*/  BRA `(.L_x_187) ;  /* 0xffffffcc00f07947 */ /* 0x000fea000383ffff */
.L_x_107:
[----:B-1----:R1:W3:Y:S02]  /*87c0*/  SYNCS.PHASECHK.TRANS64.TRYWAIT P1, [R2+URZ+0xd0], R4 ;  /* 0x0000d004020075a7 */ /* 0x0022e400080211ff */
[----:B---3--:R-:W-:Y:S05]  /*87d0*/  @!P1 NANOSLEEP.SYNCS 0x989680 ;  /* 0x009896800000995d */ /* 0x008fea0003900000 */
[----:B------:R-:W3:Y:S02]  /*87e0*/  @!P1 SYNCS.PHASECHK.TRANS64 P1, [R2+URZ+0xd0], R4 ;  /* 0x0000d004020095a7 */ /* 0x000ee400080210ff */
[----:B---3--:R-:W-:Y:S05]  /*87f0*/  @!P1 BRA `(.L_x_107) ;  /* 0xfffffffc00f09947 */ /* 0x008fea000383ffff */
[----:B------:R-:W-:Y:S05]  /*8800*/  BRA `(.L_x_106) ;  /* 0xffffffdc00607947 */ /* 0x000fea000383ffff */
.L_x_109:
[----:B-1----:R1:W2:Y:S02]  /*8810*/  SYNCS.PHASECHK.TRANS64.TRYWAIT P0, [R27+URZ+0x130], R3 ;  /* 0x000130031b0075a7 */ /* 0x0022a400080011ff */
[----:B--2---:R-:W-:Y:S05]  /*8820*/  @!P0 NANOSLEEP.SYNCS 0x989680 ;  /* 0x009896800000895d */ /* 0x004fea0003900000 */
[----:B------:R-:W2:Y:S02]  /*8830*/  @!P0 SYNCS.PHASECHK.TRANS64 P0, [R27+URZ+0x130], R3 ;  /* 0x000130031b0085a7 */ /* 0x000ea400080010ff */
[----:B--2---:R-:W-:Y:S05]  /*8840*/  @!P0 BRA `(.L_x_109) ;  /* 0xfffffffc00f08947 */ /* 0x004fea000383ffff */
[----:B------:R-:W-:Y:S05]  /*8850*/  BRA `(.L_x_108) ;  /* 0xffffffdc00b07947 */ /* 0x000fea000383ffff */
.L_x_120:
[----:B-1----:R1:W2:Y:S02]  /*8860*/  SYNCS.PHASECHK.TRANS64.TRYWAIT P0, [R2+URZ+0xd0], R63 ;  /* 0x0000d03f020075a7 */ /* 0x0022a400080011ff */
[----:B--2---:R-:W-:Y:S05]  /*8870*/  @!P0 NANOSLEEP.SYNCS 0x989680 ;  /* 0x009896800000895d */ /* 0x004fea0003900000 */
[----:B------:R-:W2:Y:S02]  /*8880*/  @!P0 SYNCS.PHASECHK.TRANS64 P0, [R2+URZ+0xd0], R63 ;  /* 0x0000d03f020085a7 */ /* 0x000ea400080010ff */
[----:B--2---:R-:W-:Y:S05]  /*8890*/  @!P0 BRA `(.L_x_120) ;  /* 0xfffffffc00f08947 */ /* 0x004fea000383ffff */
[----:B------:R-:W-:Y:S05]  /*88a0*/  BRA `(.L_x_119) ;  /* 0xffffffe400c47947 */ /* 0x000fea000383ffff */
        .weak           $__internal_0_$__cuda_sm10x_tcgen05_guardrail_trap_col_being_dealloced_not_returned_by_alloc
        .type           $__internal_0_$__cuda_sm10x_tcgen05_guardrail_trap_col_being_dealloced_not_returned_by_alloc,@function
        .size           $__internal_0_$__cuda_sm10x_tcgen05_guardrail_trap_col_being_dealloced_not_returned_by_alloc,($__internal_1_$__cuda_sm10x_tcgen05_guardrail_trap_phase_invalid_during_alloc - $__internal_0_$__cuda_sm10x_tcgen05_guardrail_trap_col_being_dealloced_not_returned_by_alloc)
$__internal_0_$__cuda_sm10x_tcgen05_guardrail_trap_col_being_dealloced_not_returned_by_alloc:
[----:B------:R-:W-:Y:S05]  /*88b0*/  BPT.TRAP 0x1 ;  /* 0x000000040000795c */ /* 0x000fea0000300000 */
[----:B------:R-:W-:-:S04]  /*88c0*/  HFMA2 R3, -RZ, RZ, 0, 0 ;  /* 0x00000000ff037431 */ /* 0x000fc800000001ff */
[----:B------:R-:W-:Y:S05]  /*88d0*/  RET.REL.NODEC R2 `(_ZN7cutlass13device_kernelINS_4gemm6kernel13GemmUniversalIN4cute5tupleIJiiiiEEENS1_10collective13CollectiveMmaINS1_35MainloopSm100TmaUmmaWarpSpecializedILi13ELi2ELi4ENS5_IJNS4_1CILi1EEENSA_ILi2EEESB_EEEEENS5_IJNSA_ILi64EEESF_SF_EEENS_6half_tENS5_IJlSB_lEEESH_SI_NS4_8TiledMMAINS4_8MMA_AtomIJNS4_20SM100_MMA_F16BF16_SSISH_SH_fLi64ELi64ELNS4_4UMMA5MajorE0ELSN_0ELNSM_7ScaleInE0ELSO_0EEEEEENS4_6LayoutINS5_IJSB_SB_SB_EEENS5_IJNSA_ILi0EEEST_ST_EEEEENS5_IJNS4_10UnderscoreESW_SW_EEEEENS4_23SM90_TMA_LOAD_MULTICASTENS4_14ComposedLayoutINS4_7SwizzleILi3ELi4ELi3EEENS4_18smem_ptr_flag_bitsILi16EEENSR_INS5_IJNSA_ILi8EEESF_EEENS5_IJSF_SB_EEEEEEEvNS4_8identityENS4_13SM90_TMA_LOADES19_vS1A_EENS_8epilogue10collective18CollectiveEpilogueINS1D_23Sm100TmaWarpSpecializedILi3ELi2ELi16ELb1ELb0EEEJSG_NS5_IJNSR_ISF_SB_EENSR_INSA_ILi32EEESB_EEEEESH_SI_SH_SI_NS1D_6fusion15FusionCallbacksIS1H_NS1M_17LinearCombinationISH_fSH_fLNS_15FloatRoundStyleE2EEESG_S1L_JEEENS4_5SM1004TMEM4LOAD26SM100_TMEM_LOAD_16dp256b4xES1B_NS10_INS11_ILi2ELi4ELi3EEES14_NSR_INS5_IJS15_S1J_EEENS5_IJS1J_SB_EEEEEEENS4_17SM75_U32x4_LDSM_NENS4_14SM90_TMA_STOREES20_NS4_17SM90_U32x4_STSM_NENS4_39AutoVectorizingCopyWithAssumedAlignmentILi128EEEEEEvvEEEEvNT_6ParamsE) ;  /* 0xffffff7402c87950 */ /* 0x000fea0003c3ffff */
        .weak           $__internal_1_$__cuda_sm10x_tcgen05_guardrail_trap_phase_invalid_during_alloc
        .type           $__internal_1_$__cuda_sm10x_tcgen05_guardrail_trap_phase_invalid_during_alloc,@function
        .size           $__internal_1_$__cuda_sm10x_tcgen05_guardrail_trap_phase_invalid_during_alloc,($__internal_2_$__cuda_sm10x_tcgen05_guardrail_trap_unallocated_columns_being_dealloced - $__internal_1_$__cuda_sm10x_tcgen05_guardrail_trap_phase_invalid_during_alloc)
$__internal_1_$__cuda_sm10x_tcgen05_guardrail_trap_phase_invalid_during_alloc:
[----:B------:R-:W-:Y:S05]  /*88e0*/  BPT.TRAP 0x1 ;  /* 0x000000040000795c */ /* 0x000fea0000300000 */
[----:B------:R-:W-:-:S04]  /*88f0*/  MOV R5, 0x0 ;  /* 0x0000000000057802 */ /* 0x000fc80000000f00 */
[----:B------:R-:W-:Y:S05]  /*8900*/  RET.REL.NODEC R4 `(_ZN7cutlass13device_kernelINS_4gemm6kernel13GemmUniversalIN4cute5tupleIJiiiiEEENS1_10collective13CollectiveMmaINS1_35MainloopSm100TmaUmmaWarpSpecializedILi13ELi2ELi4ENS5_IJNS4_1CILi1EEENSA_ILi2EEESB_EEEEENS5_IJNSA_ILi64EEESF_SF_EEENS_6half_tENS5_IJlSB_lEEESH_SI_NS4_8TiledMMAINS4_8MMA_AtomIJNS4_20SM100_MMA_F16BF16_SSISH_SH_fLi64ELi64ELNS4_4UMMA5MajorE0ELSN_0ELNSM_7ScaleInE0ELSO_0EEEEEENS4_6LayoutINS5_IJSB_SB_SB_EEENS5_IJNSA_ILi0EEEST_ST_EEEEENS5_IJNS4_10UnderscoreESW_SW_EEEEENS4_23SM90_TMA_LOAD_MULTICASTENS4_14ComposedLayoutINS4_7SwizzleILi3ELi4ELi3EEENS4_18smem_ptr_flag_bitsILi16EEENSR_INS5_IJNSA_ILi8EEESF_EEENS5_IJSF_SB_EEEEEEEvNS4_8identityENS4_13SM90_TMA_LOADES19_vS1A_EENS_8epilogue10collective18CollectiveEpilogueINS1D_23Sm100TmaWarpSpecializedILi3ELi2ELi16ELb1ELb0EEEJSG_NS5_IJNSR_ISF_SB_EENSR_INSA_ILi32EEESB_EEEEESH_SI_SH_SI_NS1D_6fusion15FusionCallbacksIS1H_NS1M_17LinearCombinationISH_fSH_fLNS_15FloatRoundStyleE2EEESG_S1L_JEEENS4_5SM1004TMEM4LOAD26SM100_TMEM_LOAD_16dp256b4xES1B_NS10_INS11_ILi2ELi4ELi3EEES14_NSR_INS5_IJS15_S1J_EEENS5_IJS1J_SB_EEEEEEENS4_17SM75_U32x4_LDSM_NENS4_14SM90_TMA_STOREES20_NS4_17SM90_U32x4_STSM_NENS4_39AutoVectorizingCopyWithAssumedAlignmentILi128EEEEEEvvEEEEvNT_6ParamsE) ;  /* 0xffffff7404bc7950 */ /* 0x000fea0003c3ffff */
        .weak           $__internal_2_$__cuda_sm10x_tcgen05_guardrail_trap_unallocated_columns_being_dealloced
        .type           $__internal_2_$__cuda_sm10x_tcgen05_guardrail_trap_unallocated_columns_being_dealloced,@function
        .size           $__internal_2_$__cuda_sm10x_tcgen05_guardrail_trap_unallocated_columns_being_dealloced,(.L_x_189 - $__internal_2_$__cuda_sm10x_tcgen05_guardrail_trap_unallocated_columns_being_dealloced)
$__internal_2_$__cuda_sm10x_tcgen05_guardrail_trap_unallocated_columns_being_dealloced:
[----:B------:R-:W-:Y:S05]  /*8910*/  BPT.TRAP 0x1 ;  /* 0x000000040000795c */ /* 0x000fea0000300000 */
[----:B------:R-:W-:-:S04]  /*8920*/  HFMA2 R3, -RZ, RZ, 0, 0 ;  /* 0x00000000ff037431 */ /* 0x000fc800000001ff */
[----:B------:R-:W-:Y:S05]  /*8930*/  RET.REL.NODEC R2 `(_ZN7cutlass13device_kernelINS_4gemm6kernel13GemmUniversalIN4cute5tupleIJiiiiEEENS1_10collective13CollectiveMmaINS1_35MainloopSm100TmaUmmaWarpSpecializedILi13ELi2ELi4ENS5_IJNS4_1CILi1EEENSA_ILi2EEESB_EEEEENS5_IJNSA_ILi64EEESF_SF_EEENS_6half_tENS5_IJlSB_lEEESH_SI_NS4_8TiledMMAINS4_8MMA_AtomIJNS4_20SM100_MMA_F16BF16_SSISH_SH_fLi64ELi64ELNS4_4UMMA5MajorE0ELSN_0ELNSM_7ScaleInE0ELSO_0EEEEEENS4_6LayoutINS5_IJSB_SB_SB_EEENS5_IJNSA_ILi0EEEST_ST_EEEEENS5_IJNS4_10UnderscoreESW_SW_EEEEENS4_23SM90_TMA_LOAD_MULTICASTENS4_14ComposedLayoutINS4_7SwizzleILi3ELi4ELi3EEENS4_18smem_ptr_flag_bitsILi16EEENSR_INS5_IJNSA_ILi8EEESF_EEENS5_IJSF_SB_EEEEEEEvNS4_8identityENS4_13SM90_TMA_LOADES19_vS1A_EENS_8epilogue10collective18CollectiveEpilogueINS1D_23Sm100TmaWarpSpecializedILi3ELi2ELi16ELb1ELb0EEEJSG_NS5_IJNSR_ISF_SB_EENSR_INSA_ILi32EEESB_EEEEESH_SI_SH_SI_NS1D_6fusion15FusionCallbacksIS1H_NS1M_17LinearCombinationISH_fSH_fLNS_15FloatRoundStyleE2EEESG_S1L_JEEENS4_5SM1004TMEM4LOAD26SM100_TMEM_LOAD_16dp256b4xES1B_NS10_INS11_ILi2ELi4ELi3EEES14_NSR_INS5_IJS15_S1J_EEENS5_IJS1J_SB_EEEEEEENS4_17SM75_U32x4_LDSM_NENS4_14SM90_TMA_STOREES20_NS4_17SM90_U32x4_STSM_NENS4_39AutoVectorizingCopyWithAssumedAlignmentILi128EEEEEEvvEEEEvNT_6ParamsE) ;  /* 0xffffff7402b07950 */ /* 0x000fea0003c3ffff */
.L_x_188:
[----:B------:R-:W-:-:S00]  /*8940*/  BRA `(.L_x_188) ;  /* 0xfffffffc00fc7947 */ /* 0x000fc0000383ffff */
[----:B------:R-:W-:-:S00]  /*8950*/  NOP ;  /* 0x0000000000007918 */ /* 0x000fc00000000000 */
        /* <DEDUP_REMOVED lines=10> */
.L_x_189:


//--------------------- .nv.global.init           --------------------------
	.section	.nv.global.init,"aw",@progbits
.nv.global.init:
	.type		$str$27,@object
	.size		$str$27,($str$28 - $str$27)
$str$27:
        /*0000*/ 	.byte	0x28, 0x61, 0x64, 0x64, 0x72, 0x65, 0x73, 0x73, 0x20, 0x26, 0x20, 0x6d, 0x61, 0x73, 0x6b, 0x29
        /*0010*/ 	.byte	0x20, 0x3d, 0x3d, 0x20, 0x30, 0x00
	.type		$str$28,@object
	.size		$str$28,($str$26 - $str$28)
$str$28:
        /*0016*/ 	.byte	0x2f, 0x74, 0x6d, 0x70, 0x2f, 0x63, 0x75, 0x74, 0x6c, 0x61, 0x73, 0x73, 0x5f, 0x73, 0x77, 0x65
        /*0026*/ 	.byte	0x65, 0x70, 0x5f, 0x73, 0x72, 0x63, 0x2f, 0x69, 0x6e, 0x63, 0x6c, 0x75, 0x64, 0x65, 0x2f, 0x63
        /*0036*/ 	.byte	0x75, 0x74, 0x65, 0x2f, 0x70, 0x6f, 0x69, 0x6e, 0x74, 0x65, 0x72, 0x5f, 0x66, 0x6c, 0x61, 0x67
        /*0046*/ 	.byte	0x67, 0x65, 0x64, 0x2e, 0x68, 0x70, 0x70, 0x00
	.type		$str$26,@object
	.size		$str$26,($str$25 - $str$26)
$str$26:
        /*004e*/ 	.byte	0x2f, 0x74, 0x6d, 0x70, 0x2f, 0x63, 0x75, 0x74, 0x6c, 0x61, 0x73, 0x73, 0x5f, 0x73, 0x77, 0x65
        /*005e*/ 	.byte	0x65, 0x70, 0x5f, 0x73, 0x72, 0x63, 0x2f, 0x69, 0x6e, 0x63, 0x6c, 0x75, 0x64, 0x65, 0x2f, 0x63
        /*006e*/ 	.byte	0x75, 0x74, 0x65, 0x2f, 0x61, 0x74, 0x6f, 0x6d, 0x2f, 0x63, 0x6f, 0x70, 0x79, 0x5f, 0x74, 0x72
        /*007e*/ 	.byte	0x61, 0x69, 0x74, 0x73, 0x5f, 0x73, 0x6d, 0x31, 0x30, 0x30, 0x2e, 0x68, 0x70, 0x70, 0x00
	.type		$str$25,@object
	.size		$str$25,(__unnamed_1 - $str$25)
$str$25:
        /*008d*/ 	.byte	0x28, 0x28, 0x75, 0x69, 0x6e, 0x74, 0x33, 0x32, 0x5f, 0x74, 0x28, 0x74, 0x68, 0x72, 0x65, 0x61
        /*009d*/ 	.byte	0x64, 0x49, 0x64, 0x78, 0x2e, 0x78, 0x29, 0x20, 0x2f, 0x20, 0x33, 0x32, 0x29, 0x20, 0x25, 0x20
        /*00ad*/ 	.byte	0x34, 0x29, 0x20, 0x3d, 0x3d, 0x20, 0x28, 0x28, 0x28, 0x74, 0x6d, 0x65, 0x6d, 0x5f, 0x61, 0x64
        /*00bd*/ 	.byte	0x64, 0x72, 0x20, 0x3e, 0x3e, 0x20, 0x31, 0x36, 0x29, 0x20, 0x2f, 0x20, 0x33, 0x32, 0x29, 0x20
        /*00cd*/ 	.byte	0x25, 0x20, 0x34, 0x29, 0x00
	.type		__unnamed_1,@object
	.size		__unnamed_1,(__unnamed_2 - __unnamed_1)
__unnamed_1:
        /*00d2*/ 	.byte	0x61, 0x75, 0x74, 0x6f, 0x20, 0x63, 0x75, 0x74, 0x65, 0x3a, 0x3a, 0x61, 0x73, 0x5f, 0x70, 0x6f
        /* <DEDUP_REMOVED lines=24> */
        /*0262*/ 	.byte	0x3e, 0x3e, 0x3e, 0x5d, 0x00
	.type		__unnamed_2,@object
	.size		__unnamed_2,(.L_2 - __unnamed_2)
__unnamed_2:
        /* <DEDUP_REMOVED lines=46> */
.L_2:


//--------------------- .nv.shared._ZN7cutlass13device_kernelINS_4gemm6kernel13GemmUniversalIN4cute5tupleIJiiiiEEENS1_10collective13CollectiveMmaINS1_35MainloopSm100TmaUmmaWarpSpecializedILi13ELi2ELi4ENS5_IJNS4_1CILi1EEENSA_ILi2EEESB_EEEEENS5_IJNSA_ILi64EEESF_SF_EEENS_6half_tENS5_IJlSB_lEEESH_SI_NS4_8TiledMMAINS4_8MMA_AtomIJNS4_20SM100_MMA_F16BF16_SSISH_SH_fLi64ELi64ELNS4_4UMMA5MajorE0ELSN_0ELNSM_7ScaleInE0ELSO_0EEEEEENS4_6LayoutINS5_IJSB_SB_SB_EEENS5_IJNSA_ILi0EEEST_ST_EEEEENS5_IJNS4_10UnderscoreESW_SW_EEEEENS4_23SM90_TMA_LOAD_MULTICASTENS4_14ComposedLayoutINS4_7SwizzleILi3ELi4ELi3EEENS4_18smem_ptr_flag_bitsILi16EEENSR_INS5_IJNSA_ILi8EEESF_EEENS5_IJSF_SB_EEEEEEEvNS4_8identityENS4_13SM90_TMA_LOADES19_vS1A_EENS_8epilogue10collective18CollectiveEpilogueINS1D_23Sm100TmaWarpSpecializedILi3ELi2ELi16ELb1ELb0EEEJSG_NS5_IJNSR_ISF_SB_EENSR_INSA_ILi32EEESB_EEEEESH_SI_SH_SI_NS1D_6fusion15FusionCallbacksIS1H_NS1M_17LinearCombinationISH_fSH_fLNS_15FloatRoundStyleE2EEESG_S1L_JEEENS4_5SM1004TMEM4LOAD26SM100_TMEM_LOAD_16dp256b4xES1B_NS10_INS11_ILi2ELi4ELi3EEES14_NSR_INS5_IJS15_S1J_EEENS5_IJS1J_SB_EEEEEEENS4_17SM75_U32x4_LDSM_NENS4_14SM90_TMA_STOREES20_NS4_17SM90_U32x4_STSM_NENS4_39AutoVectorizingCopyWithAssumedAlignmentILi128EEEEEEvvEEEEvNT_6ParamsE --------------------------
	.section	.nv.shared._ZN7cutlass13device_kernelINS_4gemm6kernel13GemmUniversalIN4cute5tupleIJiiiiEEENS1_10collective13CollectiveMmaINS1_35MainloopSm100TmaUmmaWarpSpecializedILi13ELi2ELi4ENS5_IJNS4_1CILi1EEENSA_ILi2EEESB_EEEEENS5_IJNSA_ILi64EEESF_SF_EEENS_6half_tENS5_IJlSB_lEEESH_SI_NS4_8TiledMMAINS4_8MMA_AtomIJNS4_20SM100_MMA_F16BF16_SSISH_SH_fLi64ELi64ELNS4_4UMMA5MajorE0ELSN_0ELNSM_7ScaleInE0ELSO_0EEEEEENS4_6LayoutINS5_IJSB_SB_SB_EEENS5_IJNSA_ILi0EEEST_ST_EEEEENS5_IJNS4_10UnderscoreESW_SW_EEEEENS4_23SM90_TMA_LOAD_MULTICASTENS4_14ComposedLayoutINS4_7SwizzleILi3ELi4ELi3EEENS4_18smem_ptr_flag_bitsILi16EEENSR_INS5_IJNSA_ILi8EEESF_EEENS5_IJSF_SB_EEEEEEEvNS4_8identityENS4_13SM90_TMA_LOADES19_vS1A_EENS_8epilogue10collective18CollectiveEpilogueINS1D_23Sm100TmaWarpSpecializedILi3ELi2ELi16ELb1ELb0EEEJSG_NS5_IJNSR_ISF_SB_EENSR_INSA_ILi32EEESB_EEEEESH_SI_SH_SI_NS1D_6fusion15FusionCallbacksIS1H_NS1M_17LinearCombinationISH_fSH_fLNS_15FloatRoundStyleE2EEESG_S1L_JEEENS4_5SM1004TMEM4LOAD26SM100_TMEM_LOAD_16dp256b4xES1B_NS10_INS11_ILi2ELi4ELi3EEES14_NSR_INS5_IJS15_S1J_EEENS5_IJS1J_SB_EEEEEEENS4_17SM75_U32x4_LDSM_NENS4_14SM90_TMA_STOREES20_NS4_17SM90_U32x4_STSM_NENS4_39AutoVectorizingCopyWithAssumedAlignmentILi128EEEEEEvvEEEEvNT_6ParamsE,"aw",@nobits
	.sectionflags	@""
	.align	16
	.zero		1024


//--------------------- .nv.shared.reserved.0     --------------------------
	.section	.nv.shared.reserved.0,"aw",@nobits
	.weak		__nv_reservedSMEM_offset_0_alias
	.size		__nv_reservedSMEM_offset_0_alias, 0, 64
	.other		__nv_reservedSMEM_offset_0_alias,@"STO_CUDA_RESERVED_SHARED STV_DEFAULT"
__nv_reservedSMEM_offset_0_alias:
	.zero		0
.nv.shared.reserved.0:
	.zero		64
	.weak		__nv_reservedSMEM_tcgen05_partition
	.type		__nv_reservedSMEM_tcgen05_partition,@object
	.size		__nv_reservedSMEM_tcgen05_partition,(.L_0 - __nv_reservedSMEM_tcgen05_partition)
__nv_reservedSMEM_tcgen05_partition:
	.zero		32
.L_0:


//--------------------- .nv.global                --------------------------
	.section	.nv.global,"aw",@nobits
.nv.global:
	.type		_ZN40_INTERNAL_362a0e88_4_k_cu_7f0a1993_275134cute1_E,@object
	.size		_ZN40_INTERNAL_362a0e88_4_k_cu_7f0a1993_275134cute1_E,(_ZN40_INTERNAL_362a0e88_4_k_cu_7f0a1993_275134cuda3std3__45__cpo6cbeginE - _ZN40_INTERNAL_362a0e88_4_k_cu_7f0a1993_275134cute1_E)
_ZN40_INTERNAL_362a0e88_4_k_cu_7f0a1993_275134cute1_E:
	.zero		1
	.type		_ZN40_INTERNAL_362a0e88_4_k_cu_7f0a1993_275134cuda3std3__45__cpo6cbeginE,@object
	.size		_ZN40_INTERNAL_362a0e88_4_k_cu_7f0a1993_275134cuda3std3__45__cpo6cbeginE,(_ZN40_INTERNAL_362a0e88_4_k_cu_7f0a1993_275134cuda3std3__48in_placeE - _ZN40_INTERNAL_362a0e88_4_k_cu_7f0a1993_275134cuda3std3__45__cpo6cbeginE)
_ZN40_INTERNAL_362a0e88_4_k_cu_7f0a1993_275134cuda3std3__45__cpo6cbeginE:
	.zero		1
	.type		_ZN40_INTERNAL_362a0e88_4_k_cu_7f0a1993_275134cuda3std3__48in_placeE,@object
	.size		_ZN40_INTERNAL_362a0e88_4_k_cu_7f0a1993_275134cuda3std3__48in_placeE,(_ZN40_INTERNAL_362a0e88_4_k_cu_7f0a1993_275134cuda3std6ranges3__45__cpo9iter_moveE - _ZN40_INTERNAL_362a0e88_4_k_cu_7f0a1993_275134cuda3std3__48in_placeE)
_ZN40_INTERNAL_362a0e88_4_k_cu_7f0a1993_275134cuda3std3__48in_placeE:
	.zero		1
	.type		_ZN40_INTERNAL_362a0e88_4_k_cu_7f0a1993_275134cuda3std6ranges3__45__cpo9iter_moveE,@object
	.size		_ZN40_INTERNAL_362a0e88_4_k_cu_7f0a1993_275134cuda3std6ranges3__45__cpo9iter_moveE,(_ZN40_INTERNAL_362a0e88_4_k_cu_7f0a1993_275134cuda3std3__45__cpo5beginE - _ZN40_INTERNAL_362a0e88_4_k_cu_7f0a1993_275134cuda3std6ranges3__45__cpo9iter_moveE)
_ZN40_INTERNAL_362a0e88_4_k_cu_7f0a1993_275134cuda3std6ranges3__45__cpo9iter_moveE:
	.zero		1
	.type		_ZN40_INTERNAL_362a0e88_4_k_cu_7f0a1993_275134cuda3std3__45__cpo5beginE,@object
	.size		_ZN40_INTERNAL_362a0e88_4_k_cu_7f0a1993_275134cuda3std3__45__cpo5beginE,(_ZN40_INTERNAL_362a0e88_4_k_cu_7f0a1993_275134cuda3std3__442_GLOBAL__N__362a0e88_4_k_cu_7f0a1993_275136ignoreE - _ZN40_INTERNAL_362a0e88_4_k_cu_7f0a1993_275134cuda3std3__45__cpo5beginE)
_ZN40_INTERNAL_362a0e88_4_k_cu_7f0a1993_275134cuda3std3__45__cpo5beginE:
	.zero		1
	.type		_ZN40_INTERNAL_362a0e88_4_k_cu_7f0a1993_275134cuda3std3__442_GLOBAL__N__362a0e88_4_k_cu_7f0a1993_275136ignoreE,@object
	.size		_ZN40_INTERNAL_362a0e88_4_k_cu_7f0a1993_275134cuda3std3__442_GLOBAL__N__362a0e88_4_k_cu_7f0a1993_275136ignoreE,(_ZN40_INTERNAL_362a0e88_4_k_cu_7f0a1993_275134cute7productE - _ZN40_INTERNAL_362a0e88_4_k_cu_7f0a1993_275134cuda3std3__442_GLOBAL__N__362a0e88_4_k_cu_7f0a1993_275136ignoreE)
_ZN40_INTERNAL_362a0e88_4_k_cu_7f0a1993_275134cuda3std3__442_GLOBAL__N__362a0e88_4_k_cu_7f0a1993_275136ignoreE:
	.zero		1
	.type		_ZN40_INTERNAL_362a0e88_4_k_cu_7f0a1993_275134cute7productE,@object
	.size		_ZN40_INTERNAL_362a0e88_4_k_cu_7f0a1993_275134cute7productE,(_ZN40_INTERNAL_362a0e88_4_k_cu_7f0a1993_275134cuda3std3__45__cpo3endE - _ZN40_INTERNAL_362a0e88_4_k_cu_7f0a1993_275134cute7productE)
_ZN40_INTERNAL_362a0e88_4_k_cu_7f0a1993_275134cute7productE:
	.zero		1
	.type		_ZN40_INTERNAL_362a0e88_4_k_cu_7f0a1993_275134cuda3std3__45__cpo3endE,@object
	.size		_ZN40_INTERNAL_362a0e88_4_k_cu_7f0a1993_275134cuda3std3__45__cpo3endE,(_ZN40_INTERNAL_362a0e88_4_k_cu_7f0a1993_275134cuda3std3__419piecewise_constructE - _ZN40_INTERNAL_362a0e88_4_k_cu_7f0a1993_275134cuda3std3__45__cpo3endE)
_ZN40_INTERNAL_362a0e88_4_k_cu_7f0a1993_275134cuda3std3__45__cpo3endE:
	.zero		1
	.type		_ZN40_INTERNAL_362a0e88_4_k_cu_7f0a1993_275134cuda3std3__419piecewise_constructE,@object
	.size		_ZN40_INTERNAL_362a0e88_4_k_cu_7f0a1993_275134cuda3std3__419piecewise_constructE,(_ZN40_INTERNAL_362a0e88_4_k_cu_7f0a1993_275134cuda3std3__45__cpo4cendE - _ZN40_INTERNAL_362a0e88_4_k_cu_7f0a1993_275134cuda3std3__419piecewise_constructE)
_ZN40_INTERNAL_362a0e88_4_k_cu_7f0a1993_275134cuda3std3__419piecewise_constructE:
	.zero		1
	.type		_ZN40_INTERNAL_362a0e88_4_k_cu_7f0a1993_275134cuda3std3__45__cpo4cendE,@object
	.size		_ZN40_INTERNAL_362a0e88_4_k_cu_7f0a1993_275134cuda3std3__45__cpo4cendE,(_ZN40_INTERNAL_362a0e88_4_k_cu_7f0a1993_275134cuda3std6ranges3__45__cpo4swapE - _ZN40_INTERNAL_362a0e88_4_k_cu_7f0a1993_275134cuda3std3__45__cpo4cendE)
_ZN40_INTERNAL_362a0e88_4_k_cu_7f0a1993_275134cuda3std3__45__cpo4cendE:
	.zero		1
	.type		_ZN40_INTERNAL_362a0e88_4_k_cu_7f0a1993_275134cuda3std6ranges3__45__cpo4swapE,@object
	.size		_ZN40_INTERNAL_362a0e88_4_k_cu_7f0a1993_275134cuda3std6ranges3__45__cpo4swapE,(.L_10 - _ZN40_INTERNAL_362a0e88_4_k_cu_7f0a1993_275134cuda3std6ranges3__45__cpo4swapE)
_ZN40_INTERNAL_362a0e88_4_k_cu_7f0a1993_275134cuda3std6ranges3__45__cpo4swapE:
	.zero		1
.L_10:


//--------------------- .nv.constant0._ZN7cutlass13device_kernelINS_4gemm6kernel13GemmUniversalIN4cute5tupleIJiiiiEEENS1_10collective13CollectiveMmaINS1_35MainloopSm100TmaUmmaWarpSpecializedILi13ELi2ELi4ENS5_IJNS4_1CILi1EEENSA_ILi2EEESB_EEEEENS5_IJNSA_ILi64EEESF_SF_EEENS_6half_tENS5_IJlSB_lEEESH_SI_NS4_8TiledMMAINS4_8MMA_AtomIJNS4_20SM100_MMA_F16BF16_SSISH_SH_fLi64ELi64ELNS4_4UMMA5MajorE0ELSN_0ELNSM_7ScaleInE0ELSO_0EEEEEENS4_6LayoutINS5_IJSB_SB_SB_EEENS5_IJNSA_ILi0EEEST_ST_EEEEENS5_IJNS4_10UnderscoreESW_SW_EEEEENS4_23SM90_TMA_LOAD_MULTICASTENS4_14ComposedLayoutINS4_7SwizzleILi3ELi4ELi3EEENS4_18smem_ptr_flag_bitsILi16EEENSR_INS5_IJNSA_ILi8EEESF_EEENS5_IJSF_SB_EEEEEEEvNS4_8identityENS4_13SM90_TMA_LOADES19_vS1A_EENS_8epilogue10collective18CollectiveEpilogueINS1D_23Sm100TmaWarpSpecializedILi3ELi2ELi16ELb1ELb0EEEJSG_NS5_IJNSR_ISF_SB_EENSR_INSA_ILi32EEESB_EEEEESH_SI_SH_SI_NS1D_6fusion15FusionCallbacksIS1H_NS1M_17LinearCombinationISH_fSH_fLNS_15FloatRoundStyleE2EEESG_S1L_JEEENS4_5SM1004TMEM4LOAD26SM100_TMEM_LOAD_16dp256b4xES1B_NS10_INS11_ILi2ELi4ELi3EEES14_NSR_INS5_IJS15_S1J_EEENS5_IJS1J_SB_EEEEEEENS4_17SM75_U32x4_LDSM_NENS4_14SM90_TMA_STOREES20_NS4_17SM90_U32x4_STSM_NENS4_39AutoVectorizingCopyWithAssumedAlignmentILi128EEEEEEvvEEEEvNT_6ParamsE --------------------------
	.section	.nv.constant0._ZN7cutlass13device_kernelINS_4gemm6kernel13GemmUniversalIN4cute5tupleIJiiiiEEENS1_10collective13CollectiveMmaINS1_35MainloopSm100TmaUmmaWarpSpecializedILi13ELi2ELi4ENS5_IJNS4_1CILi1EEENSA_ILi2EEESB_EEEEENS5_IJNSA_ILi64EEESF_SF_EEENS_6half_tENS5_IJlSB_lEEESH_SI_NS4_8TiledMMAINS4_8MMA_AtomIJNS4_20SM100_MMA_F16BF16_SSISH_SH_fLi64ELi64ELNS4_4UMMA5MajorE0ELSN_0ELNSM_7ScaleInE0ELSO_0EEEEEENS4_6LayoutINS5_IJSB_SB_SB_EEENS5_IJNSA_ILi0EEEST_ST_EEEEENS5_IJNS4_10UnderscoreESW_SW_EEEEENS4_23SM90_TMA_LOAD_MULTICASTENS4_14ComposedLayoutINS4_7SwizzleILi3ELi4ELi3EEENS4_18smem_ptr_flag_bitsILi16EEENSR_INS5_IJNSA_ILi8EEESF_EEENS5_IJSF_SB_EEEEEEEvNS4_8identityENS4_13SM90_TMA_LOADES19_vS1A_EENS_8epilogue10collective18CollectiveEpilogueINS1D_23Sm100TmaWarpSpecializedILi3ELi2ELi16ELb1ELb0EEEJSG_NS5_IJNSR_ISF_SB_EENSR_INSA_ILi32EEESB_EEEEESH_SI_SH_SI_NS1D_6fusion15FusionCallbacksIS1H_NS1M_17LinearCombinationISH_fSH_fLNS_15FloatRoundStyleE2EEESG_S1L_JEEENS4_5SM1004TMEM4LOAD26SM100_TMEM_LOAD_16dp256b4xES1B_NS10_INS11_ILi2ELi4ELi3EEES14_NSR_INS5_IJS15_S1J_EEENS5_IJS1J_SB_EEEEEEENS4_17SM75_U32x4_LDSM_NENS4_14SM90_TMA_STOREES20_NS4_17SM90_U32x4_STSM_NENS4_39AutoVectorizingCopyWithAssumedAlignmentILi128EEEEEEvvEEEEvNT_6ParamsE,"a",@progbits
	.sectionflags	@""
	.align	4
.nv.constant0._ZN7cutlass13device_kernelINS_4gemm6kernel13GemmUniversalIN4cute5tupleIJiiiiEEENS1_10collective13CollectiveMmaINS1_35MainloopSm100TmaUmmaWarpSpecializedILi13ELi2ELi4ENS5_IJNS4_1CILi1EEENSA_ILi2EEESB_EEEEENS5_IJNSA_ILi64EEESF_SF_EEENS_6half_tENS5_IJlSB_lEEESH_SI_NS4_8TiledMMAINS4_8MMA_AtomIJNS4_20SM100_MMA_F16BF16_SSISH_SH_fLi64ELi64ELNS4_4UMMA5MajorE0ELSN_0ELNSM_7ScaleInE0ELSO_0EEEEEENS4_6LayoutINS5_IJSB_SB_SB_EEENS5_IJNSA_ILi0EEEST_ST_EEEEENS5_IJNS4_10UnderscoreESW_SW_EEEEENS4_23SM90_TMA_LOAD_MULTICASTENS4_14ComposedLayoutINS4_7SwizzleILi3ELi4ELi3EEENS4_18smem_ptr_flag_bitsILi16EEENSR_INS5_IJNSA_ILi8EEESF_EEENS5_IJSF_SB_EEEEEEEvNS4_8identityENS4_13SM90_TMA_LOADES19_vS1A_EENS_8epilogue10collective18CollectiveEpilogueINS1D_23Sm100TmaWarpSpecializedILi3ELi2ELi16ELb1ELb0EEEJSG_NS5_IJNSR_ISF_SB_EENSR_INSA_ILi32EEESB_EEEEESH_SI_SH_SI_NS1D_6fusion15FusionCallbacksIS1H_NS1M_17LinearCombinationISH_fSH_fLNS_15FloatRoundStyleE2EEESG_S1L_JEEENS4_5SM1004TMEM4LOAD26SM100_TMEM_LOAD_16dp256b4xES1B_NS10_INS11_ILi2ELi4ELi3EEES14_NSR_INS5_IJS15_S1J_EEENS5_IJS1J_SB_EEEEEEENS4_17SM75_U32x4_LDSM_NENS4_14SM90_TMA_STOREES20_NS4_17SM90_U32x4_STSM_NENS4_39AutoVectorizingCopyWithAssumedAlignmentILi128EEEEEEvvEEEEvNT_6ParamsE:
	.zero		2944


//--------------------- SYMBOLS --------------------------

	.type		.nv.reservedSmem.offset0,@object
	.size		.nv.reservedSmem.offset0,0x4
	.type		.nv.reservedSmem.cap,@object
	.size		.nv.reservedSmem.cap,0x4
	.type		__assertfail,@function
